	.target	sm_90a

	.elftype	@"ET_EXEC"


//--------------------- .note.nv.tkinfo           --------------------------
	.section	.note.nv.tkinfo,"",@"SHT_NOTE"
	.sectionflags	@"SHF_NOTE_NV_TKINFO"
	.tkinfo
        /*0018*/ 	.word	0x00000002
        /*0030*/ 	.string	""
        /*0030*/ 	.string	"ptxas"
        /*0030*/ 	.string	"Cuda compilation tools, release 13.0, V13.0.88"
        /*0030*/ 	.string	"Build cuda_13.0.r13.0/compiler.36424714_0"
        /*0030*/ 	.string	"-arch sm_90a -m 64 "



//--------------------- .note.nv.cuinfo           --------------------------
	.section	.note.nv.cuinfo,"",@"SHT_NOTE"
	.sectionflags	@"SHF_NOTE_NV_CUINFO"
        /*0018*/ 	.short	0x0002
        /*001a*/ 	.short	0x005a
        /*001c*/ 	.short	0x0082
	.zero		2


//--------------------- .nv.info                  --------------------------
	.section	.nv.info,"",@"SHT_CUDA_INFO"
	.align	4


	//----- nvinfo : EIATTR_REGCOUNT
	.align		4
        /*0000*/ 	.byte	0x04, 0x2f
        /*0002*/ 	.short	(.L_12 - .L_11)
	.align		4
.L_11:
        /*0004*/ 	.word	index@(_ZN7cutlass13device_kernelINS_4gemm6kernel13GemmUniversalIN4cute5tupleIJiiiiEEENS1_10collective13CollectiveMmaINS1_43MainloopSm90TmaGmmaWarpSpecializedSparseFP8ILi12ENS5_IJNS4_1CILi2EEENSA_ILi1EEESC_EEENS1_35KernelTmaWarpSpecializedCooperativeEEENS5_IJNSA_ILi256EEENSA_ILi128EEENSA_ILi64EEEEEENS_12float_e4m3_tENS5_IJNS4_6LayoutINS5_IJiNS5_IJSB_iEEEiEEENS5_IJlNS5_IJSC_SB_EEElEEEEENSL_INS5_IJNS5_IJSI_iEEESR_iEEENS5_IJNS5_IJSI_NSA_ILi4096EEEEEENS5_IJSC_lEEElEEEEEEEESK_NS5_IJlSC_lEEENS4_8TiledMMAINS4_8MMA_AtomIJNS4_4SM904GMMA6SPARSE32GMMA_64x128x64_F32E4M3E4M3_SS_TNILNS13_7ScaleInE1ELS16_1ELNS13_9SparseSelE0EEEEEENSL_ISD_NS5_IJSC_NSA_ILi0EEES1A_EEEEENS5_IJNS4_10UnderscoreES1D_S1D_EEEEENS4_13SM90_TMA_LOADENS4_14ComposedLayoutINS4_7SwizzleILi1ELi4ELi3EEENS4_25smem_sparse_ptr_flag_bitsILi2ELi8EEENSL_INS5_IJNS5_IJSC_NSA_ILi8EEEEEENS5_IJSB_NSA_ILi32EEEEEEEEENS5_IJNS5_IJS1A_SI_EEESO_EEEEEEEvNS4_8identityENS4_23SM90_TMA_LOAD_MULTICASTENS1H_INS1I_ILi2ELi4ELi3EEENS4_18smem_ptr_flag_bitsILi8EEENSL_INS5_IJS1M_SI_EEENS5_IJSI_SC_EEEEEEEvS1V_EENS_8epilogue10collective6detail29Sm90TmaWarpSpecializedAdapterINS26_15DefaultEpilogueIfNS5_IJSC_llEEES2A_NS25_6thread17LinearCombinationIfLi1EffLNS2B_9ScaleType4KindE0ELNS_15FloatRoundStyleE2EfEENS1_15EpilogueDefaultEEEEEvvEEEEvNT_6ParamsE)
        /*0008*/ 	.word	0x000000a8


	//----- nvinfo : EIATTR_FRAME_SIZE
	.align		4
.L_12:
        /*000c*/ 	.byte	0x04, 0x11
        /*000e*/ 	.short	(.L_14 - .L_13)
	.align		4
.L_13:
        /*0010*/ 	.word	index@(_ZN7cutlass13device_kernelINS_4gemm6kernel13GemmUniversalIN4cute5tupleIJiiiiEEENS1_10collective13CollectiveMmaINS1_43MainloopSm90TmaGmmaWarpSpecializedSparseFP8ILi12ENS5_IJNS4_1CILi2EEENSA_ILi1EEESC_EEENS1_35KernelTmaWarpSpecializedCooperativeEEENS5_IJNSA_ILi256EEENSA_ILi128EEENSA_ILi64EEEEEENS_12float_e4m3_tENS5_IJNS4_6LayoutINS5_IJiNS5_IJSB_iEEEiEEENS5_IJlNS5_IJSC_SB_EEElEEEEENSL_INS5_IJNS5_IJSI_iEEESR_iEEENS5_IJNS5_IJSI_NSA_ILi4096EEEEEENS5_IJSC_lEEElEEEEEEEESK_NS5_IJlSC_lEEENS4_8TiledMMAINS4_8MMA_AtomIJNS4_4SM904GMMA6SPARSE32GMMA_64x128x64_F32E4M3E4M3_SS_TNILNS13_7ScaleInE1ELS16_1ELNS13_9SparseSelE0EEEEEENSL_ISD_NS5_IJSC_NSA_ILi0EEES1A_EEEEENS5_IJNS4_10UnderscoreES1D_S1D_EEEEENS4_13SM90_TMA_LOADENS4_14ComposedLayoutINS4_7SwizzleILi1ELi4ELi3EEENS4_25smem_sparse_ptr_flag_bitsILi2ELi8EEENSL_INS5_IJNS5_IJSC_NSA_ILi8EEEEEENS5_IJSB_NSA_ILi32EEEEEEEEENS5_IJNS5_IJS1A_SI_EEESO_EEEEEEEvNS4_8identityENS4_23SM90_TMA_LOAD_MULTICASTENS1H_INS1I_ILi2ELi4ELi3EEENS4_18smem_ptr_flag_bitsILi8EEENSL_INS5_IJS1M_SI_EEENS5_IJSI_SC_EEEEEEEvS1V_EENS_8epilogue10collective6detail29Sm90TmaWarpSpecializedAdapterINS26_15DefaultEpilogueIfNS5_IJSC_llEEES2A_NS25_6thread17LinearCombinationIfLi1EffLNS2B_9ScaleType4KindE0ELNS_15FloatRoundStyleE2EfEENS1_15EpilogueDefaultEEEEEvvEEEEvNT_6ParamsE)
        /*0014*/ 	.word	0x00000128


	//----- nvinfo : EIATTR_MIN_STACK_SIZE
	.align		4
.L_14:
        /*0018*/ 	.byte	0x04, 0x12
        /*001a*/ 	.short	(.L_16 - .L_15)
	.align		4
.L_15:
        /*001c*/ 	.word	index@(_ZN7cutlass13device_kernelINS_4gemm6kernel13GemmUniversalIN4cute5tupleIJiiiiEEENS1_10collective13CollectiveMmaINS1_43MainloopSm90TmaGmmaWarpSpecializedSparseFP8ILi12ENS5_IJNS4_1CILi2EEENSA_ILi1EEESC_EEENS1_35KernelTmaWarpSpecializedCooperativeEEENS5_IJNSA_ILi256EEENSA_ILi128EEENSA_ILi64EEEEEENS_12float_e4m3_tENS5_IJNS4_6LayoutINS5_IJiNS5_IJSB_iEEEiEEENS5_IJlNS5_IJSC_SB_EEElEEEEENSL_INS5_IJNS5_IJSI_iEEESR_iEEENS5_IJNS5_IJSI_NSA_ILi4096EEEEEENS5_IJSC_lEEElEEEEEEEESK_NS5_IJlSC_lEEENS4_8TiledMMAINS4_8MMA_AtomIJNS4_4SM904GMMA6SPARSE32GMMA_64x128x64_F32E4M3E4M3_SS_TNILNS13_7ScaleInE1ELS16_1ELNS13_9SparseSelE0EEEEEENSL_ISD_NS5_IJSC_NSA_ILi0EEES1A_EEEEENS5_IJNS4_10UnderscoreES1D_S1D_EEEEENS4_13SM90_TMA_LOADENS4_14ComposedLayoutINS4_7SwizzleILi1ELi4ELi3EEENS4_25smem_sparse_ptr_flag_bitsILi2ELi8EEENSL_INS5_IJNS5_IJSC_NSA_ILi8EEEEEENS5_IJSB_NSA_ILi32EEEEEEEEENS5_IJNS5_IJS1A_SI_EEESO_EEEEEEEvNS4_8identityENS4_23SM90_TMA_LOAD_MULTICASTENS1H_INS1I_ILi2ELi4ELi3EEENS4_18smem_ptr_flag_bitsILi8EEENSL_INS5_IJS1M_SI_EEENS5_IJSI_SC_EEEEEEEvS1V_EENS_8epilogue10collective6detail29Sm90TmaWarpSpecializedAdapterINS26_15DefaultEpilogueIfNS5_IJSC_llEEES2A_NS25_6thread17LinearCombinationIfLi1EffLNS2B_9ScaleType4KindE0ELNS_15FloatRoundStyleE2EfEENS1_15EpilogueDefaultEEEEEvvEEEEvNT_6ParamsE)
        /*0020*/ 	.word	0x00000128
.L_16:


//--------------------- .nv.compat                --------------------------
	.section	.nv.compat,"",@"SHT_CUDA_COMPAT_INFO"
	.align	4
        /*0000*/ 	.byte	0x02, 0x09, 0x01, 0x00, 0x02, 0x02, 0x04, 0x00, 0x02, 0x05, 0x05, 0x00, 0x03, 0x07, 0x01, 0x01
        /*0010*/ 	.byte	0x02, 0x03, 0x01, 0x00, 0x02, 0x06, 0x01, 0x00, 0x04, 0x0b, 0x08, 0x00, 0x00, 0x00, 0x00, 0x00
        /*0020*/ 	.byte	0x00, 0x00, 0x00, 0x00


//--------------------- .nv.info._ZN7cutlass13device_kernelINS_4gemm6kernel13GemmUniversalIN4cute5tupleIJiiiiEEENS1_10collective13CollectiveMmaINS1_43MainloopSm90TmaGmmaWarpSpecializedSparseFP8ILi12ENS5_IJNS4_1CILi2EEENSA_ILi1EEESC_EEENS1_35KernelTmaWarpSpecializedCooperativeEEENS5_IJNSA_ILi256EEENSA_ILi128EEENSA_ILi64EEEEEENS_12float_e4m3_tENS5_IJNS4_6LayoutINS5_IJiNS5_IJSB_iEEEiEEENS5_IJlNS5_IJSC_SB_EEElEEEEENSL_INS5_IJNS5_IJSI_iEEESR_iEEENS5_IJNS5_IJSI_NSA_ILi4096EEEEEENS5_IJSC_lEEElEEEEEEEESK_NS5_IJlSC_lEEENS4_8TiledMMAINS4_8MMA_AtomIJNS4_4SM904GMMA6SPARSE32GMMA_64x128x64_F32E4M3E4M3_SS_TNILNS13_7ScaleInE1ELS16_1ELNS13_9SparseSelE0EEEEEENSL_ISD_NS5_IJSC_NSA_ILi0EEES1A_EEEEENS5_IJNS4_10UnderscoreES1D_S1D_EEEEENS4_13SM90_TMA_LOADENS4_14ComposedLayoutINS4_7SwizzleILi1ELi4ELi3EEENS4_25smem_sparse_ptr_flag_bitsILi2ELi8EEENSL_INS5_IJNS5_IJSC_NSA_ILi8EEEEEENS5_IJSB_NSA_ILi32EEEEEEEEENS5_IJNS5_IJS1A_SI_EEESO_EEEEEEEvNS4_8identityENS4_23SM90_TMA_LOAD_MULTICASTENS1H_INS1I_ILi2ELi4ELi3EEENS4_18smem_ptr_flag_bitsILi8EEENSL_INS5_IJS1M_SI_EEENS5_IJSI_SC_EEEEEEEvS1V_EENS_8epilogue10collective6detail29Sm90TmaWarpSpecializedAdapterINS26_15DefaultEpilogueIfNS5_IJSC_llEEES2A_NS25_6thread17LinearCombinationIfLi1EffLNS2B_9ScaleType4KindE0ELNS_15FloatRoundStyleE2EfEENS1_15EpilogueDefaultEEEEEvvEEEEvNT_6ParamsE --------------------------
	.section	.nv.info._ZN7cutlass13device_kernelINS_4gemm6kernel13GemmUniversalIN4cute5tupleIJiiiiEEENS1_10collective13CollectiveMmaINS1_43MainloopSm90TmaGmmaWarpSpecializedSparseFP8ILi12ENS5_IJNS4_1CILi2EEENSA_ILi1EEESC_EEENS1_35KernelTmaWarpSpecializedCooperativeEEENS5_IJNSA_ILi256EEENSA_ILi128EEENSA_ILi64EEEEEENS_12float_e4m3_tENS5_IJNS4_6LayoutINS5_IJiNS5_IJSB_iEEEiEEENS5_IJlNS5_IJSC_SB_EEElEEEEENSL_INS5_IJNS5_IJSI_iEEESR_iEEENS5_IJNS5_IJSI_NSA_ILi4096EEEEEENS5_IJSC_lEEElEEEEEEEESK_NS5_IJlSC_lEEENS4_8TiledMMAINS4_8MMA_AtomIJNS4_4SM904GMMA6SPARSE32GMMA_64x128x64_F32E4M3E4M3_SS_TNILNS13_7ScaleInE1ELS16_1ELNS13_9SparseSelE0EEEEEENSL_ISD_NS5_IJSC_NSA_ILi0EEES1A_EEEEENS5_IJNS4_10UnderscoreES1D_S1D_EEEEENS4_13SM90_TMA_LOADENS4_14ComposedLayoutINS4_7SwizzleILi1ELi4ELi3EEENS4_25smem_sparse_ptr_flag_bitsILi2ELi8EEENSL_INS5_IJNS5_IJSC_NSA_ILi8EEEEEENS5_IJSB_NSA_ILi32EEEEEEEEENS5_IJNS5_IJS1A_SI_EEESO_EEEEEEEvNS4_8identityENS4_23SM90_TMA_LOAD_MULTICASTENS1H_INS1I_ILi2ELi4ELi3EEENS4_18smem_ptr_flag_bitsILi8EEENSL_INS5_IJS1M_SI_EEENS5_IJSI_SC_EEEEEEEvS1V_EENS_8epilogue10collective6detail29Sm90TmaWarpSpecializedAdapterINS26_15DefaultEpilogueIfNS5_IJSC_llEEES2A_NS25_6thread17LinearCombinationIfLi1EffLNS2B_9ScaleType4KindE0ELNS_15FloatRoundStyleE2EfEENS1_15EpilogueDefaultEEEEEvvEEEEvNT_6ParamsE,"",@"SHT_CUDA_INFO"
	.sectionflags	@""
	.align	4


	//----- nvinfo : EIATTR_CUDA_API_VERSION
	.align		4
        /*0000*/ 	.byte	0x04, 0x37
        /*0002*/ 	.short	(.L_18 - .L_17)
.L_17:
        /*0004*/ 	.word	0x00000082


	//----- nvinfo : EIATTR_KPARAM_INFO
	.align		4
.L_18:
        /*0008*/ 	.byte	0x04, 0x17
        /*000a*/ 	.short	(.L_20 - .L_19)
.L_19:
        /*000c*/ 	.word	0x00000000
        /*0010*/ 	.short	0x0000
        /*0012*/ 	.short	0x0070
        /*0014*/ 	.byte	0x00, 0xf0, 0x01, 0x14


	//----- nvinfo : EIATTR_SPARSE_MMA_MASK
	.align		4
.L_20:
        /*0018*/ 	.byte	0x03, 0x50
        /*001a*/ 	.short	0x0001


	//----- nvinfo : EIATTR_MAXREG_COUNT
	.align		4
        /*001c*/ 	.byte	0x03, 0x1b
        /*001e*/ 	.short	0x00a8


	//----- nvinfo : EIATTR_NUM_BARRIERS
	.align		4
        /*0020*/ 	.byte	0x02, 0x4c
        /*0022*/ 	.byte	0x01
	.zero		1


	//----- nvinfo : EIATTR_ANNOTATIONS
	.align		4
        /*0024*/ 	.byte	0x04, 0x55
        /*0026*/ 	.short	(.L_22 - .L_21)


	//   ....[0]....
.L_21:
        /*0028*/ 	.word	0x00000001
        /*002c*/ 	.byte	0x80, 0x08, 0x00, 0x00, 0x01, 0x00, 0x00, 0x00, 0x30, 0x09, 0x00, 0x00, 0x01, 0x00, 0x00, 0x00
        /* <DEDUP_REMOVED lines=226> */
        /*0e5c*/ 	.byte	0xc0, 0xe7, 0x00, 0x00


	//----- nvinfo : EIATTR_MERCURY_ISA_VERSION
	.align		4
.L_22:
        /*0e60*/ 	.byte	0x03, 0x5f
        /*0e62*/ 	.short	0x0101


	//----- nvinfo : EIATTR_INT_WARP_WIDE_INSTR_OFFSETS
	.align		4
        /*0e64*/ 	.byte	0x04, 0x31
        /*0e66*/ 	.short	(.L_24 - .L_23)


	//   ....[0]....
.L_23:
        /*0e68*/ 	.word	0x000006a0


	//   ....[1]....
        /*0e6c*/ 	.word	0x000006c0


	//   ....[2]....
        /*0e70*/ 	.word	0x00000840


	//----- nvinfo : EIATTR_COOP_GROUP_MASK_REGIDS
	.align		4
.L_24:
        /*0e74*/ 	.byte	0x04, 0x29
        /*0e76*/ 	.short	(.L_26 - .L_25)


	//   ....[0]....
.L_25:
        /*0e78*/ 	.word	0xffffffff


	//   ....[1]....
        /*0e7c*/ 	.word	0xffffffff


	//   ....[2]....
        /*0e80*/ 	.word	0xffffffff


	//   ....[3]....
        /*0e84*/ 	.word	0xffffffff


	//   ....[4]....
        /*0e88*/ 	.word	0xffffffff


	//   ....[5]....
        /*0e8c*/ 	.word	0xffffffff


	//----- nvinfo : EIATTR_COOP_GROUP_INSTR_OFFSETS
	.align		4
.L_26:
        /*0e90*/ 	.byte	0x04, 0x28
        /*0e92*/ 	.short	(.L_28 - .L_27)


	//   ....[0]....
.L_27:
        /*0e94*/ 	.word	0x00000070


	//   ....[1]....
        /*0e98*/ 	.word	0x00000080


	//   ....[2]....
        /*0e9c*/ 	.word	0x000001d0


	//   ....[3]....
        /*0ea0*/ 	.word	0x00000530


	//   ....[4]....
        /*0ea4*/ 	.word	0x000009a0


	//   ....[5]....
        /*0ea8*/ 	.word	0x00001a10


	//----- nvinfo : EIATTR_REG_RECONFIG
	.align		4
.L_28:
        /*0eac*/ 	.byte	0x01, 0x54
	.zero		2


	//----- nvinfo : EIATTR_MBARRIER_INSTR_OFFSETS
	.align		4
        /*0eb0*/ 	.byte	0x04, 0x39
        /*0eb2*/ 	.short	(.L_30 - .L_29)


	//   ....[0]....
.L_29:
        /*0eb4*/ 	.word	0x00000370
        /*0eb8*/ 	.word	0x000000ff
        /*0ebc*/ 	.word	0x00000000
        /*0ec0*/ 	.short	0x0100
        /*0ec2*/ 	.byte	0x09
	.zero		1


	//   ....[1]....
        /*0ec4*/ 	.word	0x00000380
        /*0ec8*/ 	.word	0x000000ff
        /*0ecc*/ 	.word	0x00000060
        /*0ed0*/ 	.short	0x0100
        /*0ed2*/ 	.byte	0x09
	.zero		1


	//   ....[2]....
        /*0ed4*/ 	.word	0x00000390
        /*0ed8*/ 	.word	0x000000ff
        /*0edc*/ 	.word	0x00000008
        /*0ee0*/ 	.short	0x0100
        /*0ee2*/ 	.byte	0x09
	.zero		1


	//   ....[3]....
        /*0ee4*/ 	.word	0x000003a0
        /*0ee8*/ 	.word	0x000000ff
        /*0eec*/ 	.word	0x00000068
        /*0ef0*/ 	.short	0x0100
        /*0ef2*/ 	.byte	0x09
	.zero		1


	//   ....[4]....
        /*0ef4*/ 	.word	0x000003b0
        /*0ef8*/ 	.word	0x000000ff
        /*0efc*/ 	.word	0x00000010
        /*0f00*/ 	.short	0x0100
        /*0f02*/ 	.byte	0x09
	.zero		1


	//   ....[5]....
        /*0f04*/ 	.word	0x000003c0
        /*0f08*/ 	.word	0x000000ff
        /*0f0c*/ 	.word	0x00000070
        /*0f10*/ 	.short	0x0100
        /*0f12*/ 	.byte	0x09
	.zero		1


	//   ....[6]....
        /*0f14*/ 	.word	0x000003d0
        /*0f18*/ 	.word	0x000000ff
        /*0f1c*/ 	.word	0x00000018
        /*0f20*/ 	.short	0x0100
        /*0f22*/ 	.byte	0x09
	.zero		1


	//   ....[7]....
        /*0f24*/ 	.word	0x000003e0
        /*0f28*/ 	.word	0x000000ff
        /*0f2c*/ 	.word	0x00000078
        /*0f30*/ 	.short	0x0100
        /*0f32*/ 	.byte	0x09
	.zero		1


	//   ....[8]....
        /*0f34*/ 	.word	0x000003f0
        /*0f38*/ 	.word	0x000000ff
        /*0f3c*/ 	.word	0x00000020
        /*0f40*/ 	.short	0x0100
        /*0f42*/ 	.byte	0x09
	.zero		1


	//   ....[9]....
        /*0f44*/ 	.word	0x00000400
        /*0f48*/ 	.word	0x000000ff
        /*0f4c*/ 	.word	0x00000080
        /*0f50*/ 	.short	0x0100
        /*0f52*/ 	.byte	0x09
	.zero		1


	//   ....[10]....
        /*0f54*/ 	.word	0x00000410
        /*0f58*/ 	.word	0x000000ff
        /*0f5c*/ 	.word	0x00000028
        /*0f60*/ 	.short	0x0100
        /*0f62*/ 	.byte	0x09
	.zero		1


	//   ....[11]....
        /*0f64*/ 	.word	0x00000420
        /*0f68*/ 	.word	0x000000ff
        /*0f6c*/ 	.word	0x00000088
        /*0f70*/ 	.short	0x0100
        /*0f72*/ 	.byte	0x09
	.zero		1


	//   ....[12]....
        /*0f74*/ 	.word	0x00000430
        /*0f78*/ 	.word	0x000000ff
        /*0f7c*/ 	.word	0x00000030
        /*0f80*/ 	.short	0x0100
        /*0f82*/ 	.byte	0x09
	.zero		1


	//   ....[13]....
        /*0f84*/ 	.word	0x00000440
        /*0f88*/ 	.word	0x000000ff
        /*0f8c*/ 	.word	0x00000090
        /*0f90*/ 	.short	0x0100
        /*0f92*/ 	.byte	0x09
	.zero		1


	//   ....[14]....
        /*0f94*/ 	.word	0x00000450
        /*0f98*/ 	.word	0x000000ff
        /*0f9c*/ 	.word	0x00000038
        /*0fa0*/ 	.short	0x0100
        /*0fa2*/ 	.byte	0x09
	.zero		1


	//   ....[15]....
        /*0fa4*/ 	.word	0x00000460
        /*0fa8*/ 	.word	0x000000ff
        /*0fac*/ 	.word	0x00000098
        /*0fb0*/ 	.short	0x0100
        /*0fb2*/ 	.byte	0x09
	.zero		1


	//   ....[16]....
        /*0fb4*/ 	.word	0x00000470
        /*0fb8*/ 	.word	0x000000ff
        /*0fbc*/ 	.word	0x00000040
        /*0fc0*/ 	.short	0x0100
        /*0fc2*/ 	.byte	0x09
	.zero		1


	//   ....[17]....
        /*0fc4*/ 	.word	0x00000480
        /*0fc8*/ 	.word	0x000000ff
        /*0fcc*/ 	.word	0x000000a0
        /*0fd0*/ 	.short	0x0100
        /*0fd2*/ 	.byte	0x09
	.zero		1


	//   ....[18]....
        /*0fd4*/ 	.word	0x00000490
        /*0fd8*/ 	.word	0x000000ff
        /*0fdc*/ 	.word	0x00000048
        /*0fe0*/ 	.short	0x0100
        /*0fe2*/ 	.byte	0x09
	.zero		1


	//   ....[19]....
        /*0fe4*/ 	.word	0x000004a0
        /*0fe8*/ 	.word	0x000000ff
        /*0fec*/ 	.word	0x000000a8
        /*0ff0*/ 	.short	0x0100
        /*0ff2*/ 	.byte	0x09
	.zero		1


	//   ....[20]....
        /*0ff4*/ 	.word	0x000004b0
        /*0ff8*/ 	.word	0x000000ff
        /*0ffc*/ 	.word	0x00000050
        /*1000*/ 	.short	0x0100
        /*1002*/ 	.byte	0x09
	.zero		1


	//   ....[21]....
        /*1004*/ 	.word	0x000004c0
        /*1008*/ 	.word	0x000000ff
        /*100c*/ 	.word	0x000000b0
        /*1010*/ 	.short	0x0100
        /*1012*/ 	.byte	0x09
	.zero		1


	//   ....[22]....
        /*1014*/ 	.word	0x000004d0
        /*1018*/ 	.word	0x000000ff
        /*101c*/ 	.word	0x00000058
        /*1020*/ 	.short	0x0100
        /*1022*/ 	.byte	0x09
	.zero		1


	//   ....[23]....
        /*1024*/ 	.word	0x000004e0
        /*1028*/ 	.word	0x000000ff
        /*102c*/ 	.word	0x000000b8
        /*1030*/ 	.short	0x0100
        /*1032*/ 	.byte	0x09
	.zero		1


	//   ....[24]....
        /*1034*/ 	.word	0x000008d0
        /*1038*/ 	.word	0x000000ff
        /*103c*/ 	.word	0x000000d0
        /*1040*/ 	.short	0x0100
        /*1042*/ 	.byte	0x06
	.zero		1


	//   ....[25]....
        /*1044*/ 	.word	0x00000940
        /*1048*/ 	.word	0x000000ff
        /*104c*/ 	.word	0x000000d8
        /*1050*/ 	.short	0x0100
        /*1052*/ 	.byte	0x06
	.zero		1


	//   ....[26]....
        /*1054*/ 	.word	0x00001fd0
        /*1058*/ 	.word	0x000000ff
        /*105c*/ 	.word	0x00000000
        /*1060*/ 	.short	0x010a
        /*1062*/ 	.byte	0x08
	.zero		1


	//   ....[27]....
        /*1064*/ 	.word	0x00002010
        /*1068*/ 	.word	0x000000ff
        /*106c*/ 	.word	0x00000000
        /*1070*/ 	.short	0x010a
        /*1072*/ 	.byte	0x08
	.zero		1


	//   ....[28]....
        /*1074*/ 	.word	0x000031a0
        /*1078*/ 	.word	0x00000098
        /*107c*/ 	.word	0x00000000
        /*1080*/ 	.short	0x0101
        /*1082*/ 	.byte	0x3f
	.zero		1


	//   ....[29]....
        /*1084*/ 	.word	0x0000e280
        /*1088*/ 	.word	0x0000000b
        /*108c*/ 	.word	0x00000060
        /*1090*/ 	.short	0x010a
        /*1092*/ 	.byte	0x3f
	.zero		1


	//   ....[30]....
        /*1094*/ 	.word	0x0000e700
        /*1098*/ 	.word	0x00000004
        /*109c*/ 	.word	0x000000d8
        /*10a0*/ 	.short	0x0101
        /*10a2*/ 	.byte	0x3f
	.zero		1


	//   ....[31]....
        /*10a4*/ 	.word	0x0000ee80
        /*10a8*/ 	.word	0x00000007
        /*10ac*/ 	.word	0x00000000
        /*10b0*/ 	.short	0x010a
        /*10b2*/ 	.byte	0x3f
	.zero		1


	//   ....[32]....
        /*10b4*/ 	.word	0x0000ef00
        /*10b8*/ 	.word	0x00000009
        /*10bc*/ 	.word	0x00000000
        /*10c0*/ 	.short	0x010a
        /*10c2*/ 	.byte	0x3f
	.zero		1


	//   ....[33]....
        /*10c4*/ 	.word	0x0000ef90
        /*10c8*/ 	.word	0x00000006
        /*10cc*/ 	.word	0x00000000
        /*10d0*/ 	.short	0x010a
        /*10d2*/ 	.byte	0x3f
	.zero		1


	//   ....[34]....
        /*10d4*/ 	.word	0x0000f020
        /*10d8*/ 	.word	0x00000009
        /*10dc*/ 	.word	0x00000000
        /*10e0*/ 	.short	0x010a
        /*10e2*/ 	.byte	0x3f
	.zero		1


	//   ....[35]....
        /*10e4*/ 	.word	0x0000f0b0
        /*10e8*/ 	.word	0x00000006
        /*10ec*/ 	.word	0x00000000
        /*10f0*/ 	.short	0x010a
        /*10f2*/ 	.byte	0x3f
	.zero		1


	//   ....[36]....
        /*10f4*/ 	.word	0x0000f140
        /*10f8*/ 	.word	0x00000009
        /*10fc*/ 	.word	0x00000000
        /*1100*/ 	.short	0x010a
        /*1102*/ 	.byte	0x3f
	.zero		1


	//   ....[37]....
        /*1104*/ 	.word	0x0000f1d0
        /*1108*/ 	.word	0x00000006
        /*110c*/ 	.word	0x00000000
        /*1110*/ 	.short	0x010a
        /*1112*/ 	.byte	0x3f
	.zero		1


	//   ....[38]....
        /*1114*/ 	.word	0x0000f260
        /*1118*/ 	.word	0x00000009
        /*111c*/ 	.word	0x00000000
        /*1120*/ 	.short	0x010a
        /*1122*/ 	.byte	0x3f
	.zero		1


	//   ....[39]....
        /*1124*/ 	.word	0x0000f2f0
        /*1128*/ 	.word	0x00000006
        /*112c*/ 	.word	0x00000000
        /*1130*/ 	.short	0x010a
        /*1132*/ 	.byte	0x3f
	.zero		1


	//   ....[40]....
        /*1134*/ 	.word	0x0000f380
        /*1138*/ 	.word	0x00000009
        /*113c*/ 	.word	0x00000000
        /*1140*/ 	.short	0x010a
        /*1142*/ 	.byte	0x3f
	.zero		1


	//   ....[41]....
        /*1144*/ 	.word	0x0000f410
        /*1148*/ 	.word	0x00000006
        /*114c*/ 	.word	0x00000000
        /*1150*/ 	.short	0x010a
        /*1152*/ 	.byte	0x3f
	.zero		1


	//   ....[42]....
        /*1154*/ 	.word	0x0000f4a0
        /*1158*/ 	.word	0x00000003
        /*115c*/ 	.word	0x00000000
        /*1160*/ 	.short	0x010a
        /*1162*/ 	.byte	0x3f
	.zero		1


	//   ....[43]....
        /*1164*/ 	.word	0x0000f510
        /*1168*/ 	.word	0x00000099
        /*116c*/ 	.word	0x00000000
        /*1170*/ 	.short	0x010a
        /*1172*/ 	.byte	0x3f
	.zero		1


	//   ....[44]....
        /*1174*/ 	.word	0x0000f5e0
        /*1178*/ 	.word	0x0000000b
        /*117c*/ 	.word	0x00000060
        /*1180*/ 	.short	0x010a
        /*1182*/ 	.byte	0x3f
	.zero		1


	//   ....[45]....
        /*1184*/ 	.word	0x0000f6b0
        /*1188*/ 	.word	0x00000007
        /*118c*/ 	.word	0x00000000
        /*1190*/ 	.short	0x010a
        /*1192*/ 	.byte	0x3f
	.zero		1


	//   ....[46]....
        /*1194*/ 	.word	0x0000f700
        /*1198*/ 	.word	0x00000009
        /*119c*/ 	.word	0x00000000
        /*11a0*/ 	.short	0x010a
        /*11a2*/ 	.byte	0x3f
	.zero		1


	//   ....[47]....
        /*11a4*/ 	.word	0x0000f750
        /*11a8*/ 	.word	0x00000006
        /*11ac*/ 	.word	0x00000000
        /*11b0*/ 	.short	0x010a
        /*11b2*/ 	.byte	0x3f
	.zero		1


	//   ....[48]....
        /*11b4*/ 	.word	0x0000f7a0
        /*11b8*/ 	.word	0x00000009
        /*11bc*/ 	.word	0x00000000
        /*11c0*/ 	.short	0x010a
        /*11c2*/ 	.byte	0x3f
	.zero		1


	//   ....[49]....
        /*11c4*/ 	.word	0x0000f7f0
        /*11c8*/ 	.word	0x00000006
        /*11cc*/ 	.word	0x00000000
        /*11d0*/ 	.short	0x010a
        /*11d2*/ 	.byte	0x3f
	.zero		1


	//   ....[50]....
        /*11d4*/ 	.word	0x0000f840
        /*11d8*/ 	.word	0x00000009
        /*11dc*/ 	.word	0x00000000
        /*11e0*/ 	.short	0x010a
        /*11e2*/ 	.byte	0x3f
	.zero		1


	//   ....[51]....
        /*11e4*/ 	.word	0x0000f890
        /*11e8*/ 	.word	0x00000006
        /*11ec*/ 	.word	0x00000000
        /*11f0*/ 	.short	0x010a
        /*11f2*/ 	.byte	0x3f
	.zero		1


	//   ....[52]....
        /*11f4*/ 	.word	0x0000f8e0
        /*11f8*/ 	.word	0x00000009
        /*11fc*/ 	.word	0x00000000
        /*1200*/ 	.short	0x010a
        /*1202*/ 	.byte	0x3f
	.zero		1


	//   ....[53]....
        /*1204*/ 	.word	0x0000f930
        /*1208*/ 	.word	0x00000006
        /*120c*/ 	.word	0x00000000
        /*1210*/ 	.short	0x010a
        /*1212*/ 	.byte	0x3f
	.zero		1


	//   ....[54]....
        /*1214*/ 	.word	0x0000f980
        /*1218*/ 	.word	0x00000009
        /*121c*/ 	.word	0x00000000
        /*1220*/ 	.short	0x010a
        /*1222*/ 	.byte	0x3f
	.zero		1


	//   ....[55]....
        /*1224*/ 	.word	0x0000f9d0
        /*1228*/ 	.word	0x00000006
        /*122c*/ 	.word	0x00000000
        /*1230*/ 	.short	0x010a
        /*1232*/ 	.byte	0x3f
	.zero		1


	//----- nvinfo : EIATTR_NUM_MBARRIERS
	.align		4
.L_30:
        /*1234*/ 	.byte	0x03, 0x38
        /*1236*/ 	.short	0x001a


	//----- nvinfo : EIATTR_EXIT_INSTR_OFFSETS
	.align		4
        /*1238*/ 	.byte	0x04, 0x1c
        /*123a*/ 	.short	(.L_32 - .L_31)


	//   ....[0]....
.L_31:
        /*123c*/ 	.word	0x00000b30


	//   ....[1]....
        /*1240*/ 	.word	0x000013c0


	//   ....[2]....
        /*1244*/ 	.word	0x0000d950


	//   ....[3]....
        /*1248*/ 	.word	0x0000dee0


	//   ....[4]....
        /*124c*/ 	.word	0x0000f4f0


	//----- nvinfo : EIATTR_MAX_THREADS
	.align		4
.L_32:
        /*1250*/ 	.byte	0x04, 0x05
        /*1252*/ 	.short	(.L_34 - .L_33)
.L_33:
        /*1254*/ 	.word	0x00000180
        /*1258*/ 	.word	0x00000001
        /*125c*/ 	.word	0x00000001


	//----- nvinfo : EIATTR_CRS_STACK_SIZE
	.align		4
.L_34:
        /*1260*/ 	.byte	0x04, 0x1e
        /*1262*/ 	.short	(.L_36 - .L_35)
.L_35:
        /*1264*/ 	.word	0x00000000


	//----- nvinfo : EIATTR_CBANK_PARAM_SIZE
	.align		4
.L_36:
        /*1268*/ 	.byte	0x03, 0x19
        /*126a*/ 	.short	0x0570


	//----- nvinfo : EIATTR_PARAM_CBANK
	.align		4
        /*126c*/ 	.byte	0x04, 0x0a
        /*126e*/ 	.short	(.L_38 - .L_37)
	.align		4
.L_37:
        /*1270*/ 	.word	index@(.nv.constant0._ZN7cutlass13device_kernelINS_4gemm6kernel13GemmUniversalIN4cute5tupleIJiiiiEEENS1_10collective13CollectiveMmaINS1_43MainloopSm90TmaGmmaWarpSpecializedSparseFP8ILi12ENS5_IJNS4_1CILi2EEENSA_ILi1EEESC_EEENS1_35KernelTmaWarpSpecializedCooperativeEEENS5_IJNSA_ILi256EEENSA_ILi128EEENSA_ILi64EEEEEENS_12float_e4m3_tENS5_IJNS4_6LayoutINS5_IJiNS5_IJSB_iEEEiEEENS5_IJlNS5_IJSC_SB_EEElEEEEENSL_INS5_IJNS5_IJSI_iEEESR_iEEENS5_IJNS5_IJSI_NSA_ILi4096EEEEEENS5_IJSC_lEEElEEEEEEEESK_NS5_IJlSC_lEEENS4_8TiledMMAINS4_8MMA_AtomIJNS4_4SM904GMMA6SPARSE32GMMA_64x128x64_F32E4M3E4M3_SS_TNILNS13_7ScaleInE1ELS16_1ELNS13_9SparseSelE0EEEEEENSL_ISD_NS5_IJSC_NSA_ILi0EEES1A_EEEEENS5_IJNS4_10UnderscoreES1D_S1D_EEEEENS4_13SM90_TMA_LOADENS4_14ComposedLayoutINS4_7SwizzleILi1ELi4ELi3EEENS4_25smem_sparse_ptr_flag_bitsILi2ELi8EEENSL_INS5_IJNS5_IJSC_NSA_ILi8EEEEEENS5_IJSB_NSA_ILi32EEEEEEEEENS5_IJNS5_IJS1A_SI_EEESO_EEEEEEEvNS4_8identityENS4_23SM90_TMA_LOAD_MULTICASTENS1H_INS1I_ILi2ELi4ELi3EEENS4_18smem_ptr_flag_bitsILi8EEENSL_INS5_IJS1M_SI_EEENS5_IJSI_SC_EEEEEEEvS1V_EENS_8epilogue10collective6detail29Sm90TmaWarpSpecializedAdapterINS26_15DefaultEpilogueIfNS5_IJSC_llEEES2A_NS25_6thread17LinearCombinationIfLi1EffLNS2B_9ScaleType4KindE0ELNS_15FloatRoundStyleE2EfEENS1_15EpilogueDefaultEEEEEvvEEEEvNT_6ParamsE)
        /*1274*/ 	.short	0x0210
        /*1276*/ 	.short	0x0570


	//----- nvinfo : EIATTR_SW_WAR
	.align		4
.L_38:
        /*1278*/ 	.byte	0x04, 0x36
        /*127a*/ 	.short	(.L_40 - .L_39)
.L_39:
        /*127c*/ 	.word	0x00000008
.L_40:


//--------------------- .nv.callgraph             --------------------------
	.section	.nv.callgraph,"",@"SHT_CUDA_CALLGRAPH"
	.align	4
	.sectionentsize	8
	.align		4
        /*0000*/ 	.word	0x00000000
	.align		4
        /*0004*/ 	.word	0xffffffff
	.align		4
        /*0008*/ 	.word	0x00000000
	.align		4
        /*000c*/ 	.word	0xfffffffe
	.align		4
        /*0010*/ 	.word	0x00000000
	.align		4
        /*0014*/ 	.word	0xfffffffd
	.align		4
        /*0018*/ 	.word	0x00000000
	.align		4
        /*001c*/ 	.word	0xfffffffc


//--------------------- .nv.constant4             --------------------------
	.section	.nv.constant4,"a",@progbits
	.align	8
	.align		8
.nv.constant4:
        /*0000*/ 	.dword	_ZN39_INTERNAL_0d255617_4_k_cu_d24bc31f_39764cuda3std3__45__cpo5beginE
	.align		8
        /*0008*/ 	.dword	_ZN39_INTERNAL_0d255617_4_k_cu_d24bc31f_39764cuda3std3__45__cpo3endE
	.align		8
        /*0010*/ 	.dword	_ZN39_INTERNAL_0d255617_4_k_cu_d24bc31f_39764cuda3std3__45__cpo6cbeginE
	.align		8
        /*0018*/ 	.dword	_ZN39_INTERNAL_0d255617_4_k_cu_d24bc31f_39764cuda3std3__45__cpo4cendE
	.align		8
        /*0020*/ 	.dword	_ZN39_INTERNAL_0d255617_4_k_cu_d24bc31f_39764cuda3std3__441_GLOBAL__N__0d255617_4_k_cu_d24bc31f_39766ignoreE
	.align		8
        /*0028*/ 	.dword	_ZN39_INTERNAL_0d255617_4_k_cu_d24bc31f_39764cuda3std3__419piecewise_constructE
	.align		8
        /*0030*/ 	.dword	_ZN39_INTERNAL_0d255617_4_k_cu_d24bc31f_39764cuda3std3__48in_placeE
	.align		8
        /*0038*/ 	.dword	_ZN39_INTERNAL_0d255617_4_k_cu_d24bc31f_39764cuda3std6ranges3__45__cpo4swapE
	.align		8
        /*0040*/ 	.dword	_ZN39_INTERNAL_0d255617_4_k_cu_d24bc31f_39764cuda3std6ranges3__45__cpo9iter_moveE
	.align		8
        /*0048*/ 	.dword	_ZN39_INTERNAL_0d255617_4_k_cu_d24bc31f_39764cute7productE
	.align		8
        /*0050*/ 	.dword	_ZN39_INTERNAL_0d255617_4_k_cu_d24bc31f_39764cute1_E


//--------------------- .text._ZN7cutlass13device_kernelINS_4gemm6kernel13GemmUniversalIN4cute5tupleIJiiiiEEENS1_10collective13CollectiveMmaINS1_43MainloopSm90TmaGmmaWarpSpecializedSparseFP8ILi12ENS5_IJNS4_1CILi2EEENSA_ILi1EEESC_EEENS1_35KernelTmaWarpSpecializedCooperativeEEENS5_IJNSA_ILi256EEENSA_ILi128EEENSA_ILi64EEEEEENS_12float_e4m3_tENS5_IJNS4_6LayoutINS5_IJiNS5_IJSB_iEEEiEEENS5_IJlNS5_IJSC_SB_EEElEEEEENSL_INS5_IJNS5_IJSI_iEEESR_iEEENS5_IJNS5_IJSI_NSA_ILi4096EEEEEENS5_IJSC_lEEElEEEEEEEESK_NS5_IJlSC_lEEENS4_8TiledMMAINS4_8MMA_AtomIJNS4_4SM904GMMA6SPARSE32GMMA_64x128x64_F32E4M3E4M3_SS_TNILNS13_7ScaleInE1ELS16_1ELNS13_9SparseSelE0EEEEEENSL_ISD_NS5_IJSC_NSA_ILi0EEES1A_EEEEENS5_IJNS4_10UnderscoreES1D_S1D_EEEEENS4_13SM90_TMA_LOADENS4_14ComposedLayoutINS4_7SwizzleILi1ELi4ELi3EEENS4_25smem_sparse_ptr_flag_bitsILi2ELi8EEENSL_INS5_IJNS5_IJSC_NSA_ILi8EEEEEENS5_IJSB_NSA_ILi32EEEEEEEEENS5_IJNS5_IJS1A_SI_EEESO_EEEEEEEvNS4_8identityENS4_23SM90_TMA_LOAD_MULTICASTENS1H_INS1I_ILi2ELi4ELi3EEENS4_18smem_ptr_flag_bitsILi8EEENSL_INS5_IJS1M_SI_EEENS5_IJSI_SC_EEEEEEEvS1V_EENS_8epilogue10collective6detail29Sm90TmaWarpSpecializedAdapterINS26_15DefaultEpilogueIfNS5_IJSC_llEEES2A_NS25_6thread17LinearCombinationIfLi1EffLNS2B_9ScaleType4KindE0ELNS_15FloatRoundStyleE2EfEENS1_15EpilogueDefaultEEEEEvvEEEEvNT_6ParamsE --------------------------
	.section	.text._ZN7cutlass13device_kernelINS_4gemm6kernel13GemmUniversalIN4cute5tupleIJiiiiEEENS1_10collective13CollectiveMmaINS1_43MainloopSm90TmaGmmaWarpSpecializedSparseFP8ILi12ENS5_IJNS4_1CILi2EEENSA_ILi1EEESC_EEENS1_35KernelTmaWarpSpecializedCooperativeEEENS5_IJNSA_ILi256EEENSA_ILi128EEENSA_ILi64EEEEEENS_12float_e4m3_tENS5_IJNS4_6LayoutINS5_IJiNS5_IJSB_iEEEiEEENS5_IJlNS5_IJSC_SB_EEElEEEEENSL_INS5_IJNS5_IJSI_iEEESR_iEEENS5_IJNS5_IJSI_NSA_ILi4096EEEEEENS5_IJSC_lEEElEEEEEEEESK_NS5_IJlSC_lEEENS4_8TiledMMAINS4_8MMA_AtomIJNS4_4SM904GMMA6SPARSE32GMMA_64x128x64_F32E4M3E4M3_SS_TNILNS13_7ScaleInE1ELS16_1ELNS13_9SparseSelE0EEEEEENSL_ISD_NS5_IJSC_NSA_ILi0EEES1A_EEEEENS5_IJNS4_10UnderscoreES1D_S1D_EEEEENS4_13SM90_TMA_LOADENS4_14ComposedLayoutINS4_7SwizzleILi1ELi4ELi3EEENS4_25smem_sparse_ptr_flag_bitsILi2ELi8EEENSL_INS5_IJNS5_IJSC_NSA_ILi8EEEEEENS5_IJSB_NSA_ILi32EEEEEEEEENS5_IJNS5_IJS1A_SI_EEESO_EEEEEEEvNS4_8identityENS4_23SM90_TMA_LOAD_MULTICASTENS1H_INS1I_ILi2ELi4ELi3EEENS4_18smem_ptr_flag_bitsILi8EEENSL_INS5_IJS1M_SI_EEENS5_IJSI_SC_EEEEEEEvS1V_EENS_8epilogue10collective6detail29Sm90TmaWarpSpecializedAdapterINS26_15DefaultEpilogueIfNS5_IJSC_llEEES2A_NS25_6thread17LinearCombinationIfLi1EffLNS2B_9ScaleType4KindE0ELNS_15FloatRoundStyleE2EfEENS1_15EpilogueDefaultEEEEEvvEEEEvNT_6ParamsE,"ax",@progbits
	.align	128
.text._ZN7cutlass13device_kernelINS_4gemm6kernel13GemmUniversalIN4cute5tupleIJiiiiEEENS1_10collective13CollectiveMmaINS1_43MainloopSm90TmaGmmaWarpSpecializedSparseFP8ILi12ENS5_IJNS4_1CILi2EEENSA_ILi1EEESC_EEENS1_35KernelTmaWarpSpecializedCooperativeEEENS5_IJNSA_ILi256EEENSA_ILi128EEENSA_ILi64EEEEEENS_12float_e4m3_tENS5_IJNS4_6LayoutINS5_IJiNS5_IJSB_iEEEiEEENS5_IJlNS5_IJSC_SB_EEElEEEEENSL_INS5_IJNS5_IJSI_iEEESR_iEEENS5_IJNS5_IJSI_NSA_ILi4096EEEEEENS5_IJSC_lEEElEEEEEEEESK_NS5_IJlSC_lEEENS4_8TiledMMAINS4_8MMA_AtomIJNS4_4SM904GMMA6SPARSE32GMMA_64x128x64_F32E4M3E4M3_SS_TNILNS13_7ScaleInE1ELS16_1ELNS13_9SparseSelE0EEEEEENSL_ISD_NS5_IJSC_NSA_ILi0EEES1A_EEEEENS5_IJNS4_10UnderscoreES1D_S1D_EEEEENS4_13SM90_TMA_LOADENS4_14ComposedLayoutINS4_7SwizzleILi1ELi4ELi3EEENS4_25smem_sparse_ptr_flag_bitsILi2ELi8EEENSL_INS5_IJNS5_IJSC_NSA_ILi8EEEEEENS5_IJSB_NSA_ILi32EEEEEEEEENS5_IJNS5_IJS1A_SI_EEESO_EEEEEEEvNS4_8identityENS4_23SM90_TMA_LOAD_MULTICASTENS1H_INS1I_ILi2ELi4ELi3EEENS4_18smem_ptr_flag_bitsILi8EEENSL_INS5_IJS1M_SI_EEENS5_IJSI_SC_EEEEEEEvS1V_EENS_8epilogue10collective6detail29Sm90TmaWarpSpecializedAdapterINS26_15DefaultEpilogueIfNS5_IJSC_llEEES2A_NS25_6thread17LinearCombinationIfLi1EffLNS2B_9ScaleType4KindE0ELNS_15FloatRoundStyleE2EfEENS1_15EpilogueDefaultEEEEEvvEEEEvNT_6ParamsE:
        .type           _ZN7cutlass13device_kernelINS_4gemm6kernel13GemmUniversalIN4cute5tupleIJiiiiEEENS1_10collective13CollectiveMmaINS1_43MainloopSm90TmaGmmaWarpSpecializedSparseFP8ILi12ENS5_IJNS4_1CILi2EEENSA_ILi1EEESC_EEENS1_35KernelTmaWarpSpecializedCooperativeEEENS5_IJNSA_ILi256EEENSA_ILi128EEENSA_ILi64EEEEEENS_12float_e4m3_tENS5_IJNS4_6LayoutINS5_IJiNS5_IJSB_iEEEiEEENS5_IJlNS5_IJSC_SB_EEElEEEEENSL_INS5_IJNS5_IJSI_iEEESR_iEEENS5_IJNS5_IJSI_NSA_ILi4096EEEEEENS5_IJSC_lEEElEEEEEEEESK_NS5_IJlSC_lEEENS4_8TiledMMAINS4_8MMA_AtomIJNS4_4SM904GMMA6SPARSE32GMMA_64x128x64_F32E4M3E4M3_SS_TNILNS13_7ScaleInE1ELS16_1ELNS13_9SparseSelE0EEEEEENSL_ISD_NS5_IJSC_NSA_ILi0EEES1A_EEEEENS5_IJNS4_10UnderscoreES1D_S1D_EEEEENS4_13SM90_TMA_LOADENS4_14ComposedLayoutINS4_7SwizzleILi1ELi4ELi3EEENS4_25smem_sparse_ptr_flag_bitsILi2ELi8EEENSL_INS5_IJNS5_IJSC_NSA_ILi8EEEEEENS5_IJSB_NSA_ILi32EEEEEEEEENS5_IJNS5_IJS1A_SI_EEESO_EEEEEEEvNS4_8identityENS4_23SM90_TMA_LOAD_MULTICASTENS1H_INS1I_ILi2ELi4ELi3EEENS4_18smem_ptr_flag_bitsILi8EEENSL_INS5_IJS1M_SI_EEENS5_IJSI_SC_EEEEEEEvS1V_EENS_8epilogue10collective6detail29Sm90TmaWarpSpecializedAdapterINS26_15DefaultEpilogueIfNS5_IJSC_llEEES2A_NS25_6thread17LinearCombinationIfLi1EffLNS2B_9ScaleType4KindE0ELNS_15FloatRoundStyleE2EfEENS1_15EpilogueDefaultEEEEEvvEEEEvNT_6ParamsE,@function
        .size           _ZN7cutlass13device_kernelINS_4gemm6kernel13GemmUniversalIN4cute5tupleIJiiiiEEENS1_10collective13CollectiveMmaINS1_43MainloopSm90TmaGmmaWarpSpecializedSparseFP8ILi12ENS5_IJNS4_1CILi2EEENSA_ILi1EEESC_EEENS1_35KernelTmaWarpSpecializedCooperativeEEENS5_IJNSA_ILi256EEENSA_ILi128EEENSA_ILi64EEEEEENS_12float_e4m3_tENS5_IJNS4_6LayoutINS5_IJiNS5_IJSB_iEEEiEEENS5_IJlNS5_IJSC_SB_EEElEEEEENSL_INS5_IJNS5_IJSI_iEEESR_iEEENS5_IJNS5_IJSI_NSA_ILi4096EEEEEENS5_IJSC_lEEElEEEEEEEESK_NS5_IJlSC_lEEENS4_8TiledMMAINS4_8MMA_AtomIJNS4_4SM904GMMA6SPARSE32GMMA_64x128x64_F32E4M3E4M3_SS_TNILNS13_7ScaleInE1ELS16_1ELNS13_9SparseSelE0EEEEEENSL_ISD_NS5_IJSC_NSA_ILi0EEES1A_EEEEENS5_IJNS4_10UnderscoreES1D_S1D_EEEEENS4_13SM90_TMA_LOADENS4_14ComposedLayoutINS4_7SwizzleILi1ELi4ELi3EEENS4_25smem_sparse_ptr_flag_bitsILi2ELi8EEENSL_INS5_IJNS5_IJSC_NSA_ILi8EEEEEENS5_IJSB_NSA_ILi32EEEEEEEEENS5_IJNS5_IJS1A_SI_EEESO_EEEEEEEvNS4_8identityENS4_23SM90_TMA_LOAD_MULTICASTENS1H_INS1I_ILi2ELi4ELi3EEENS4_18smem_ptr_flag_bitsILi8EEENSL_INS5_IJS1M_SI_EEENS5_IJSI_SC_EEEEEEEvS1V_EENS_8epilogue10collective6detail29Sm90TmaWarpSpecializedAdapterINS26_15DefaultEpilogueIfNS5_IJSC_llEEES2A_NS25_6thread17LinearCombinationIfLi1EffLNS2B_9ScaleType4KindE0ELNS_15FloatRoundStyleE2EfEENS1_15EpilogueDefaultEEEEEvvEEEEvNT_6ParamsE,(.L_x_335 - _ZN7cutlass13device_kernelINS_4gemm6kernel13GemmUniversalIN4cute5tupleIJiiiiEEENS1_10collective13CollectiveMmaINS1_43MainloopSm90TmaGmmaWarpSpecializedSparseFP8ILi12ENS5_IJNS4_1CILi2EEENSA_ILi1EEESC_EEENS1_35KernelTmaWarpSpecializedCooperativeEEENS5_IJNSA_ILi256EEENSA_ILi128EEENSA_ILi64EEEEEENS_12float_e4m3_tENS5_IJNS4_6LayoutINS5_IJiNS5_IJSB_iEEEiEEENS5_IJlNS5_IJSC_SB_EEElEEEEENSL_INS5_IJNS5_IJSI_iEEESR_iEEENS5_IJNS5_IJSI_NSA_ILi4096EEEEEENS5_IJSC_lEEElEEEEEEEESK_NS5_IJlSC_lEEENS4_8TiledMMAINS4_8MMA_AtomIJNS4_4SM904GMMA6SPARSE32GMMA_64x128x64_F32E4M3E4M3_SS_TNILNS13_7ScaleInE1ELS16_1ELNS13_9SparseSelE0EEEEEENSL_ISD_NS5_IJSC_NSA_ILi0EEES1A_EEEEENS5_IJNS4_10UnderscoreES1D_S1D_EEEEENS4_13SM90_TMA_LOADENS4_14ComposedLayoutINS4_7SwizzleILi1ELi4ELi3EEENS4_25smem_sparse_ptr_flag_bitsILi2ELi8EEENSL_INS5_IJNS5_IJSC_NSA_ILi8EEEEEENS5_IJSB_NSA_ILi32EEEEEEEEENS5_IJNS5_IJS1A_SI_EEESO_EEEEEEEvNS4_8identityENS4_23SM90_TMA_LOAD_MULTICASTENS1H_INS1I_ILi2ELi4ELi3EEENS4_18smem_ptr_flag_bitsILi8EEENSL_INS5_IJS1M_SI_EEENS5_IJSI_SC_EEEEEEEvS1V_EENS_8epilogue10collective6detail29Sm90TmaWarpSpecializedAdapterINS26_15DefaultEpilogueIfNS5_IJSC_llEEES2A_NS25_6thread17LinearCombinationIfLi1EffLNS2B_9ScaleType4KindE0ELNS_15FloatRoundStyleE2EfEENS1_15EpilogueDefaultEEEEEvvEEEEvNT_6ParamsE)
        .other          _ZN7cutlass13device_kernelINS_4gemm6kernel13GemmUniversalIN4cute5tupleIJiiiiEEENS1_10collective13CollectiveMmaINS1_43MainloopSm90TmaGmmaWarpSpecializedSparseFP8ILi12ENS5_IJNS4_1CILi2EEENSA_ILi1EEESC_EEENS1_35KernelTmaWarpSpecializedCooperativeEEENS5_IJNSA_ILi256EEENSA_ILi128EEENSA_ILi64EEEEEENS_12float_e4m3_tENS5_IJNS4_6LayoutINS5_IJiNS5_IJSB_iEEEiEEENS5_IJlNS5_IJSC_SB_EEElEEEEENSL_INS5_IJNS5_IJSI_iEEESR_iEEENS5_IJNS5_IJSI_NSA_ILi4096EEEEEENS5_IJSC_lEEElEEEEEEEESK_NS5_IJlSC_lEEENS4_8TiledMMAINS4_8MMA_AtomIJNS4_4SM904GMMA6SPARSE32GMMA_64x128x64_F32E4M3E4M3_SS_TNILNS13_7ScaleInE1ELS16_1ELNS13_9SparseSelE0EEEEEENSL_ISD_NS5_IJSC_NSA_ILi0EEES1A_EEEEENS5_IJNS4_10UnderscoreES1D_S1D_EEEEENS4_13SM90_TMA_LOADENS4_14ComposedLayoutINS4_7SwizzleILi1ELi4ELi3EEENS4_25smem_sparse_ptr_flag_bitsILi2ELi8EEENSL_INS5_IJNS5_IJSC_NSA_ILi8EEEEEENS5_IJSB_NSA_ILi32EEEEEEEEENS5_IJNS5_IJS1A_SI_EEESO_EEEEEEEvNS4_8identityENS4_23SM90_TMA_LOAD_MULTICASTENS1H_INS1I_ILi2ELi4ELi3EEENS4_18smem_ptr_flag_bitsILi8EEENSL_INS5_IJS1M_SI_EEENS5_IJSI_SC_EEEEEEEvS1V_EENS_8epilogue10collective6detail29Sm90TmaWarpSpecializedAdapterINS26_15DefaultEpilogueIfNS5_IJSC_llEEES2A_NS25_6thread17LinearCombinationIfLi1EffLNS2B_9ScaleType4KindE0ELNS_15FloatRoundStyleE2EfEENS1_15EpilogueDefaultEEEEEvvEEEEvNT_6ParamsE,@"STO_CUDA_ENTRY STV_DEFAULT"
_ZN7cutlass13device_kernelINS_4gemm6kernel13GemmUniversalIN4cute5tupleIJiiiiEEENS1_10collective13CollectiveMmaINS1_43MainloopSm90TmaGmmaWarpSpecializedSparseFP8ILi12ENS5_IJNS4_1CILi2EEENSA_ILi1EEESC_EEENS1_35KernelTmaWarpSpecializedCooperativeEEENS5_IJNSA_ILi256EEENSA_ILi128EEENSA_ILi64EEEEEENS_12float_e4m3_tENS5_IJNS4_6LayoutINS5_IJiNS5_IJSB_iEEEiEEENS5_IJlNS5_IJSC_SB_EEElEEEEENSL_INS5_IJNS5_IJSI_iEEESR_iEEENS5_IJNS5_IJSI_NSA_ILi4096EEEEEENS5_IJSC_lEEElEEEEEEEESK_NS5_IJlSC_lEEENS4_8TiledMMAINS4_8MMA_AtomIJNS4_4SM904GMMA6SPARSE32GMMA_64x128x64_F32E4M3E4M3_SS_TNILNS13_7ScaleInE1ELS16_1ELNS13_9SparseSelE0EEEEEENSL_ISD_NS5_IJSC_NSA_ILi0EEES1A_EEEEENS5_IJNS4_10UnderscoreES1D_S1D_EEEEENS4_13SM90_TMA_LOADENS4_14ComposedLayoutINS4_7SwizzleILi1ELi4ELi3EEENS4_25smem_sparse_ptr_flag_bitsILi2ELi8EEENSL_INS5_IJNS5_IJSC_NSA_ILi8EEEEEENS5_IJSB_NSA_ILi32EEEEEEEEENS5_IJNS5_IJS1A_SI_EEESO_EEEEEEEvNS4_8identityENS4_23SM90_TMA_LOAD_MULTICASTENS1H_INS1I_ILi2ELi4ELi3EEENS4_18smem_ptr_flag_bitsILi8EEENSL_INS5_IJS1M_SI_EEENS5_IJSI_SC_EEEEEEEvS1V_EENS_8epilogue10collective6detail29Sm90TmaWarpSpecializedAdapterINS26_15DefaultEpilogueIfNS5_IJSC_llEEES2A_NS25_6thread17LinearCombinationIfLi1EffLNS2B_9ScaleType4KindE0ELNS_15FloatRoundStyleE2EfEENS1_15EpilogueDefaultEEEEEvvEEEEvNT_6ParamsE:
[----:B------:R-:W0:Y:S02]  /*0000*/  LDC R1, c[0x0][0x28] ;  /* 0x00000a00ff017b82 */ /* 0x000e240000000800 */
[----:B0-----:R-:W-:Y:S01]  /*0010*/  VIADD R1, R1, 0xfffffed8 ;  /* 0xfffffed801017836 */ /* 0x001fe20000000000 */
[----:B------:R-:W0:Y:S01]  /*0020*/  S2R R4, SR_TID.X ;  /* 0x0000000000047919 */ /* 0x000e220000002100 */
[----:B------:R-:W-:Y:S01]  /*0030*/  ELECT P0, URZ, PT ;  /* 0x00000000003f782f */ /* 0x000fe20003800000 */
[----:B------:R-:W-:Y:S01]  /*0040*/  BSSY B0, `(.L_x_0) ;  /* 0x0000018000007945 */ /* 0x000fe20003800000 */
[--C-:B0-----:R-:W-:Y:S02]  /*0050*/  SHF.R.U32.HI R0, RZ, 0x5, R4.reuse ;  /* 0x00000005ff007819 */ /* 0x101fe40000011604 */
[----:B------:R-:W-:-:S03]  /*0060*/  SHF.R.U32.HI R2, RZ, 0x7, R4 ;  /* 0x00000007ff027819 */ /* 0x000fc60000011604 */
[----:B------:R-:W0:Y:S04]  /*0070*/  SHFL.IDX PT, R3, R0, RZ, 0x1f ;  /* 0x00001fff00037589 */ /* 0x000e2800000e0000 */
[----:B------:R-:W1:Y:S01]  /*0080*/  SHFL.IDX PT, R2, R2, RZ, 0x1f ;  /* 0x00001fff02027589 */ /* 0x000e6200000e0000 */
[----:B0-----:R-:W-:Y:S02]  /*0090*/  R2UR UR4, R3 ;  /* 0x00000000030472ca */ /* 0x001fe400000e0000 */
[----:B-1----:R-:W-:-:S11]  /*00a0*/  R2UR UR6, R2 ;  /* 0x00000000020672ca */ /* 0x002fd600000e0000 */
[----:B------:R-:W-:Y:S02]  /*00b0*/  USHF.R.S32.HI UR5, URZ, 0x1f, UR4 ;  /* 0x0000001f3f057899 */ /* 0x000fe40008011404 */
[----:B------:R-:W-:Y:S02]  /*00c0*/  ISETP.NE.OR P0, PT, RZ, UR4, !P0 ;  /* 0x00000004ff007c0c */ /* 0x000fe4000c705670 */
[----:B------:R-:W-:-:S04]  /*00d0*/  ULEA.HI UR5, UR5, UR4, URZ, 0x2 ;  /* 0x0000000405057291 */ /* 0x000fc8000f8f103f */
[----:B------:R-:W-:-:S04]  /*00e0*/  ULOP3.LUT UR5, UR5, 0xfffffffc, URZ, 0xc0, !UPT ;  /* 0xfffffffc05057892 */ /* 0x000fc8000f8ec03f */
[----:B------:R-:W-:-:S03]  /*00f0*/  UIADD3 UR8, UR4, -UR5, URZ ;  /* 0x8000000504087290 */ /* 0x000fc6000fffe03f */
[----:B------:R-:W-:Y:S09]  /*0100*/  @P0 BRA `(.L_x_1) ;  /* 0x00000000002c0947 */ /* 0x000ff20003800000 */
[----:B------:R-:W-:Y:S02]  /*0110*/  ULDC.64 UR4, c[0x0][0x198] ;  /* 0x0000660000047ab9 */ /* 0x000fe40000000a00 */
[----:B------:R-:W-:Y:S02]  /*0120*/  UIADD3 UR10, UP0, UR4, 0xf0, URZ ;  /* 0x000000f0040a7890 */ /* 0x000fe4000ff1e03f */
[----:B------:R-:W-:Y:S02]  /*0130*/  UIADD3 UR12, UP1, UR4, 0x1f0, URZ ;  /* 0x000001f0040c7890 */ /* 0x000fe4000ff3e03f */
[----:B------:R-:W-:Y:S02]  /*0140*/  UIADD3 UR4, UP2, UR4, 0x2f0, URZ ;  /* 0x000002f004047890 */ /* 0x000fe4000ff5e03f */
[----:B------:R-:W-:Y:S02]  /*0150*/  UIADD3.X UR11, URZ, UR5, URZ, UP0, !UPT ;  /* 0x000000053f0b7290 */ /* 0x000fe400087fe43f */
[----:B------:R-:W-:-:S02]  /*0160*/  UIADD3.X UR13, URZ, UR5, URZ, UP1, !UPT ;  /* 0x000000053f0d7290 */ /* 0x000fc40008ffe43f */
[----:B------:R-:W-:-:S05]  /*0170*/  UIADD3.X UR5, URZ, UR5, URZ, UP2, !UPT ;  /* 0x000000053f057290 */ /* 0x000fca00097fe43f */
[----:B------:R0:W-:Y:S02]  /*0180*/  UTMACCTL.PF [UR10] ;  /* 0x000000000a0079b9 */ /* 0x0001e40008040000 */
[----:B------:R0:W-:Y:S02]  /*0190*/  UTMACCTL.PF [UR12] ;  /* 0x000000000c0079b9 */ /* 0x0001e40008040000 */
[----:B------:R0:W-:Y:S02]  /*01a0*/  UTMACCTL.PF [UR4] ;  /* 0x00000000040079b9 */ /* 0x0001e40008040000 */
[----:B0-----:R-:W-:Y:S01]  /*01b0*/  NOP ;  /* 0x0000000000007918 */ /* 0x001fe20000000000 */
.L_x_1:
[----:B------:R-:W-:Y:S05]  /*01c0*/  BSYNC B0 ;  /* 0x0000000000007941 */ /* 0x000fea0003800000 */
.L_x_0:
[----:B------:R-:W0:Y:S01]  /*01d0*/  SHFL.IDX PT, R3, R0, RZ, 0x1f ;  /* 0x00001fff00037589 */ /* 0x000e2200000e0000 */
[----:B------:R-:W-:Y:S01]  /*01e0*/  UISETP.NE.AND UP0, UPT, UR8, 0x3, UPT ;  /* 0x000000030800788c */ /* 0x000fe2000bf05270 */
[----:B------:R-:W-:Y:S01]  /*01f0*/  ISETP.NE.AND P1, PT, RZ, UR6, PT ;  /* 0x00000006ff007c0c */ /* 0x000fe2000bf25270 */
[----:B------:R-:W-:Y:S02]  /*0200*/  UIADD3 UR10, UR6, -0x1, URZ ;  /* 0xffffffff060a7890 */ /* 0x000fe4000fffe03f */
[----:B------:R-:W-:Y:S02]  /*0210*/  UISETP.EQ.OR UP0, UPT, UR8, URZ, !UP0 ;  /* 0x0000003f0800728c */ /* 0x000fe4000c702670 */
[----:B------:R-:W-:Y:S02]  /*0220*/  UISETP.GE.U32.AND UP1, UPT, UR10, 0x2, UPT ;  /* 0x000000020a00788c */ /* 0x000fe4000bf26070 */
[----:B------:R-:W-:-:S04]  /*0230*/  UISETP.EQ.AND UP0, UPT, UR6, URZ, UP0 ;  /* 0x0000003f0600728c */ /* 0x000fc80008702270 */
[----:B------:R-:W-:-:S04]  /*0240*/  USEL UR13, URZ, 0x1, !UP0 ;  /* 0x000000013f0d7887 */ /* 0x000fc8000c000000 */
[----:B------:R-:W-:Y:S01]  /*0250*/  USEL UR13, UR13, 0x2, UP1 ;  /* 0x000000020d0d7887 */ /* 0x000fe20008800000 */
[----:B0-----:R-:W-:-:S13]  /*0260*/  ISETP.NE.AND P0, PT, R3, RZ, PT ;  /* 0x000000ff0300720c */ /* 0x001fda0003f05270 */
[----:B------:R-:W-:Y:S05]  /*0270*/  @P0 BRA `(.L_x_2) ;  /* 0x0000000000a40947 */ /* 0x000fea0003800000 */
[----:B------:R-:W-:Y:S01]  /*0280*/  ELECT P0, URZ, PT ;  /* 0x00000000003f782f */ /* 0x000fe20003800000 */
[----:B------:R-:W-:-:S12]  /*0290*/  BSSY B0, `(.L_x_2) ;  /* 0x0000027000007945 */ /* 0x000fd80003800000 */
[----:B------:R-:W-:Y:S05]  /*02a0*/  @!P0 BRA `(.L_x_3) ;  /* 0x0000000000948947 */ /* 0x000fea0003800000 */
[----:B------:R-:W0:Y:S01]  /*02b0*/  S2UR UR9, SR_CgaCtaId ;  /* 0x00000000000979c3 */ /* 0x000e220000008800 */
[----:B------:R-:W-:Y:S01]  /*02c0*/  UMOV UR4, 0x400 ;  /* 0x0000040000047882 */ /* 0x000fe20000000000 */
[----:B------:R-:W-:Y:S01]  /*02d0*/  UMOV UR5, 0x1 ;  /* 0x0000000100057882 */ /* 0x000fe20000000000 */
[----:B------:R-:W-:Y:S02]  /*02e0*/  UMOV UR6, 0x4 ;  /* 0x0000000400067882 */ /* 0x000fe40000000000 */
[----:B------:R-:W-:-:S04]  /*02f0*/  UIADD3 UR6, -UR6, 0x100000, URZ ;  /* 0x0010000006067890 */ /* 0x000fc8000fffe13f */
[----:B------:R-:W-:Y:S02]  /*0300*/  USHF.L.U32 UR7, UR6, 0xb, URZ ;  /* 0x0000000b06077899 */ /* 0x000fe4000800063f */
[----:B------:R-:W-:Y:S02]  /*0310*/  USHF.L.U32 UR6, UR6, 0x1, URZ ;  /* 0x0000000106067899 */ /* 0x000fe4000800063f */
[----:B0-----:R-:W-:Y:S02]  /*0320*/  ULEA UR9, UR9, UR4, 0x18 ;  /* 0x0000000409097291 */ /* 0x001fe4000f8ec03f */
[----:B------:R-:W-:-:S04]  /*0330*/  UIADD3 UR4, -UR5, 0x100000, URZ ;  /* 0x0010000005047890 */ /* 0x000fc8000fffe13f */
[----:B------:R-:W-:Y:S02]  /*0340*/  USHF.L.U32 UR5, UR4, 0xb, URZ ;  /* 0x0000000b04057899 */ /* 0x000fe4000800063f */
[----:B------:R-:W-:Y:S01]  /*0350*/  USHF.L.U32 UR4, UR4, 0x1, URZ ;  /* 0x0000000104047899 */ /* 0x000fe2000800063f */
[----:B------:R-:W0:Y:S11]  /*0360*/  FENCE.VIEW.ASYNC.S ;  /* 0x00000000000073c6 */ /* 0x000e360000000000 */
[----:B0-----:R0:W1:Y:S01]  /*0370*/  SYNCS.EXCH.64 URZ, [UR9], UR4 ;  /* 0x00000004093f75b2 */ /* 0x0010620008000100 */
[----:B------:R0:W2:Y:S01]  /*0380*/  SYNCS.EXCH.64 URZ, [UR9+0x60], UR6 ;  /* 0x00006006093f75b2 */ /* 0x0000a20008000100 */
[----:B------:R0:W3:Y:S01]  /*0390*/  SYNCS.EXCH.64 URZ, [UR9+0x8], UR4 ;  /* 0x00000804093f75b2 */ /* 0x0000e20008000100 */
[----:B------:R0:W4:Y:S01]  /*03a0*/  SYNCS.EXCH.64 URZ, [UR9+0x68], UR6 ;  /* 0x00006806093f75b2 */ /* 0x0001220008000100 */
[----:B------:R0:W0:Y:S01]  /*03b0*/  SYNCS.EXCH.64 URZ, [UR9+0x10], UR4 ;  /* 0x00001004093f75b2 */ /* 0x0000220008000100 */
        /* <DEDUP_REMOVED lines=19> */
[----:B-1----:R-:W-:Y:S01]  /*04f0*/  NOP ;  /* 0x0000000000007918 */ /* 0x002fe20000000000 */
.L_x_3:
[----:B0-----:R-:W-:Y:S05]  /*0500*/  BSYNC B0 ;  /* 0x0000000000007941 */ /* 0x001fea0003800000 */
.L_x_2:
[----:B------:R-:W0:Y:S01]  /*0510*/  S2UR UR9, SR_CTAID.X ;  /* 0x00000000000979c3 */ /* 0x000e220000002500 */
[----:B------:R-:W-:Y:S01]  /*0520*/  SHF.R.S32.HI R2, RZ, 0x1f, R4 ;  /* 0x0000001fff027819 */ /* 0x000fe20000011404 */
[----:B------:R-:W1:Y:S01]  /*0530*/  SHFL.IDX PT, R0, R0, RZ, 0x1f ;  /* 0x00001fff00007589 */ /* 0x000e6200000e0000 */
[----:B------:R-:W-:Y:S01]  /*0540*/  ELECT P0, URZ, PT ;  /* 0x00000000003f782f */ /* 0x000fe20003800000 */
[----:B------:R-:W-:Y:S01]  /*0550*/  NOP ;  /* 0x0000000000007918 */ /* 0x000fe20000000000 */
[----:B------:R-:W-:Y:S01]  /*0560*/  LEA.HI R2, R2, R4, RZ, 0x7 ;  /* 0x0000000402027211 */ /* 0x000fe200078f38ff */
[----:B------:R-:W-:Y:S01]  /*0570*/  ULDC UR4, c[0x0][0x150] ;  /* 0x0000540000047ab9 */ /* 0x000fe20000000800 */
[----:B------:R-:W-:Y:S01]  /*0580*/  NOP ;  /* 0x0000000000007918 */ /* 0x000fe20000000000 */
[----:B------:R-:W5:Y:S01]  /*0590*/  LDC R8, c[0x0][0x144] ;  /* 0x00005100ff087b82 */ /* 0x000f620000000800 */
[----:B------:R-:W-:-:S05]  /*05a0*/  LOP3.LUT R2, R2, 0xffffff80, RZ, 0xc0, !PT ;  /* 0xffffff8002027812 */ /* 0x000fca00078ec0ff */
[----:B------:R-:W-:Y:S02]  /*05b0*/  IMAD.IADD R4, R4, 0x1, -R2 ;  /* 0x0000000104047824 */ /* 0x000fe400078e0a02 */
[----:B------:R-:W2:Y:S03]  /*05c0*/  S2R R2, SR_CTAID.Y ;  /* 0x0000000000027919 */ /* 0x000ea60000002600 */
[----:B------:R-:W-:-:S04]  /*05d0*/  SHF.R.S32.HI R5, RZ, 0x1f, R4 ;  /* 0x0000001fff057819 */ /* 0x000fc80000011404 */
[----:B------:R-:W-:Y:S02]  /*05e0*/  LEA.HI R5, R5, R4, RZ, 0x3 ;  /* 0x0000000405057211 */ /* 0x000fe400078f18ff */
[----:B0-----:R-:W-:Y:S02]  /*05f0*/  I2FP.F32.U32 R6, UR9 ;  /* 0x0000000900067c45 */ /* 0x001fe40008201000 */
[----:B-1----:R-:W-:Y:S02]  /*0600*/  ISETP.NE.OR P0, PT, R0, RZ, !P0 ;  /* 0x000000ff0000720c */ /* 0x002fe40004705670 */
[--C-:B------:R-:W-:Y:S01]  /*0610*/  SHF.R.S32.HI R0, RZ, 0x3, R5.reuse ;  /* 0x00000003ff007819 */ /* 0x100fe20000011405 */
[----:B------:R-:W-:Y:S01]  /*0620*/  FMUL R7, R6, UR4 ;  /* 0x0000000406077c20 */ /* 0x000fe20008400000 */
[----:B------:R-:W-:Y:S01]  /*0630*/  SHF.R.S32.HI R5, RZ, 0x1f, R5 ;  /* 0x0000001fff057819 */ /* 0x000fe20000011405 */
[----:B------:R-:W-:Y:S01]  /*0640*/  ULDC UR4, c[0x0][0x154] ;  /* 0x0000550000047ab9 */ /* 0x000fe20000000800 */
[----:B------:R-:W-:-:S02]  /*0650*/  SHF.R.S32.HI R6, RZ, 0x1f, R3 ;  /* 0x0000001fff067819 */ /* 0x000fc40000011403 */
[----:B------:R-:W-:Y:S01]  /*0660*/  LEA.HI R5, R5, R0, RZ, 0x2 ;  /* 0x0000000005057211 */ /* 0x000fe200078f10ff */
[----:B------:R-:W0:Y:S01]  /*0670*/  F2I.U32.TRUNC.NTZ R7, R7 ;  /* 0x0000000700077305 */ /* 0x000e22000020f000 */
[----:B------:R-:W-:Y:S02]  /*0680*/  LEA.HI R6, R6, R3, RZ, 0x2 ;  /* 0x0000000306067211 */ /* 0x000fe400078f10ff */
[----:B------:R-:W-:Y:S01]  /*0690*/  LOP3.LUT R5, R5, 0xfffffffc, RZ, 0xc0, !PT ;  /* 0xfffffffc05057812 */ /* 0x000fe200078ec0ff */
[----:B------:R-:W-:Y:S01]  /*06a0*/  VOTEU.ALL UP0, P0 ;  /* 0x00000000003f7886 */ /* 0x000fe20000000000 */
[----:B------:R-:W-:Y:S01]  /*06b0*/  LOP3.LUT R6, R6, 0x3ffffffc, RZ, 0xc0, !PT ;  /* 0x3ffffffc06067812 */ /* 0x000fe200078ec0ff */
[----:B------:R-:W-:Y:S02]  /*06c0*/  VOTEU.ALL UP1, P0 ;  /* 0x00000000003f7886 */ /* 0x000fe40000020000 */
[----:B------:R-:W-:Y:S01]  /*06d0*/  IMAD.IADD R5, R0, 0x1, -R5 ;  /* 0x0000000100057824 */ /* 0x000fe200078e0a05 */
[----:B------:R-:W1:Y:S01]  /*06e0*/  @!UP0 S2UR UR7, SR_CgaCtaId ;  /* 0x00000000000789c3 */ /* 0x000e620000008800 */
[----:B------:R-:W-:Y:S01]  /*06f0*/  IMAD.IADD R6, R3, 0x1, -R6 ;  /* 0x0000000103067824 */ /* 0x000fe200078e0a06 */
[----:B------:R-:W-:Y:S01]  /*0700*/  @!UP0 UMOV UR6, 0x400 ;  /* 0x0000040000068882 */ /* 0x000fe20000000000 */
[----:B--2---:R-:W-:-:S03]  /*0710*/  I2FP.F32.U32 R9, R2 ;  /* 0x0000000200097245 */ /* 0x004fc60000201000 */
[----:B------:R-:W-:Y:S01]  /*0720*/  LEA R5, R6, R5, 0x2 ;  /* 0x0000000506057211 */ /* 0x000fe200078e10ff */
[----:B0-----:R-:W-:Y:S02]  /*0730*/  IMAD.MOV R11, RZ, RZ, -R7 ;  /* 0x000000ffff0b7224 */ /* 0x001fe400078e0a07 */
[----:B------:R-:W-:Y:S01]  /*0740*/  FMUL R9, R9, UR4 ;  /* 0x0000000409097c20 */ /* 0x000fe20008400000 */
[----:B------:R-:W-:Y:S01]  /*0750*/  UMOV UR4, 0x20 ;  /* 0x0000002000047882 */ /* 0x000fe20000000000 */
[----:B------:R-:W-:Y:S01]  /*0760*/  LEA.HI R6, R5, R5, RZ, 0x1 ;  /* 0x0000000505067211 */ /* 0x000fe200078f08ff */
[----:B-----5:R-:W-:Y:S01]  /*0770*/  IMAD R0, R8, R11, UR9 ;  /* 0x0000000908007e24 */ /* 0x020fe2000f8e020b */
[----:B------:R-:W-:-:S04]  /*0780*/  @!UP0 UIADD3 UR4, -UR4, 0x100000, URZ ;  /* 0x0010000004048890 */ /* 0x000fc8000fffe13f */
[----:B------:R-:W-:Y:S02]  /*0790*/  @!UP0 USHF.L.U32 UR5, UR4, 0xb, URZ ;  /* 0x0000000b04058899 */ /* 0x000fe4000800063f */
[----:B------:R-:W-:Y:S01]  /*07a0*/  @!UP0 USHF.L.U32 UR4, UR4, 0x1, URZ ;  /* 0x0000000104048899 */ /* 0x000fe2000800063f */
[----:B------:R-:W0:Y:S01]  /*07b0*/  LDC R11, c[0x0][0x148] ;  /* 0x00005200ff0b7b82 */ /* 0x000e220000000800 */
[----:B------:R-:W-:Y:S01]  /*07c0*/  LOP3.LUT R6, R6, 0xfffffffe, RZ, 0xc0, !PT ;  /* 0xfffffffe06067812 */ /* 0x000fe200078ec0ff */
[----:B------:R-:W2:Y:S04]  /*07d0*/  F2I.U32.TRUNC.NTZ R9, R9 ;  /* 0x0000000900097305 */ /* 0x000ea8000020f000 */
[C---:B------:R-:W-:Y:S02]  /*07e0*/  IMAD.IADD R7, R5.reuse, 0x1, -R6 ;  /* 0x0000000105077824 */ /* 0x040fe400078e0a06 */
[----:B------:R-:W-:Y:S01]  /*07f0*/  IMAD.SHL.U32 R6, R5, 0x4, RZ ;  /* 0x0000000405067824 */ /* 0x000fe200078e00ff */
[----:B------:R-:W5:Y:S02]  /*0800*/  LDC R8, c[0x0][0x140] ;  /* 0x00005000ff087b82 */ /* 0x000f640000000800 */
[----:B------:R-:W-:Y:S01]  /*0810*/  ISETP.NE.AND P2, PT, R7, R0, PT ;  /* 0x000000000700720c */ /* 0x000fe20003f45270 */
[----:B-1----:R-:W-:Y:S01]  /*0820*/  @!UP0 ULEA UR6, UR7, UR6, 0x18 ;  /* 0x0000000607068291 */ /* 0x002fe2000f8ec03f */
[----:B------:R-:W-:Y:S01]  /*0830*/  LOP3.LUT R10, R5, 0xc, R6, 0x78, !PT ;  /* 0x0000000c050a7812 */ /* 0x000fe200078e7806 */
[----:B------:R-:W-:Y:S01]  /*0840*/  VOTEU.ALL UP0, P0 ;  /* 0x00000000003f7886 */ /* 0x000fe20000000000 */
[----:B------:R-:W-:Y:S01]  /*0850*/  LOP3.LUT P0, RZ, R4, 0x7, RZ, 0xc0, !PT ;  /* 0x0000000704ff7812 */ /* 0x000fe2000780c0ff */
[----:B--2---:R-:W-:Y:S01]  /*0860*/  IMAD.MOV R12, RZ, RZ, -R9 ;  /* 0x000000ffff0c7224 */ /* 0x004fe200078e0a09 */
[----:B------:R-:W-:Y:S01]  /*0870*/  MOV R4, 0x1 ;  /* 0x0000000100047802 */ /* 0x000fe20000000f00 */
[----:B------:R1:W-:Y:S01]  /*0880*/  STL [R1+0x78], R10 ;  /* 0x0000780a01007387 */ /* 0x0003e20000100800 */
[----:B------:R-:W-:-:S05]  /*0890*/  ISETP.LT.U32.AND P0, PT, R10, 0x2, !P0 ;  /* 0x000000020a00780c */ /* 0x000fca0004701070 */
[----:B------:R-:W-:Y:S01]  /*08a0*/  @P2 LEA.HI R5, R10, R10, RZ, 0x1 ;  /* 0x0000000a0a052211 */ /* 0x000fe200078f08ff */
[----:B0-----:R-:W-:Y:S01]  /*08b0*/  IMAD R6, R11, R12, R2 ;  /* 0x0000000c0b067224 */ /* 0x001fe200078e0202 */
[----:B------:R-:W0:Y:S02]  /*08c0*/  FENCE.VIEW.ASYNC.S ;  /* 0x00000000000073c6 */ /* 0x000e240000000000 */
[----:B0-----:R1:W0:Y:S01]  /*08d0*/  @!UP0 SYNCS.EXCH.64 URZ, [UR6+0xd0], UR4 ;  /* 0x0000d004063f85b2 */ /* 0x0012220008000100 */
[----:B------:R-:W-:-:S04]  /*08e0*/  @P2 SHF.R.S32.HI R5, RZ, 0x1, R5 ;  /* 0x00000001ff052819 */ /* 0x000fc80000011405 */
[----:B------:R-:W-:Y:S02]  /*08f0*/  @P2 ISETP.NE.AND P3, PT, R5, R6, PT ;  /* 0x000000060500220c */ /* 0x000fe40003f65270 */
[----:B------:R-:W-:Y:S02]  /*0900*/  SEL R5, RZ, 0x1, !P0 ;  /* 0x00000001ff057807 */ /* 0x000fe40004000000 */
[----:B------:R-:W-:Y:S02]  /*0910*/  @P2 SEL R4, RZ, 0x1, P3 ;  /* 0x00000001ff042807 */ /* 0x000fe40001800000 */
[----:B-----5:R-:W-:Y:S01]  /*0920*/  ISETP.EQ.U32.AND P4, PT, R8, 0x1, PT ;  /* 0x000000010800780c */ /* 0x020fe20003f82070 */
[----:B------:R1:W-:Y:S01]  /*0930*/  STL [R1+0x80], R5 ;  /* 0x0000800501007387 */ /* 0x0003e20000100800 */
[----:B------:R1:W2:Y:S03]  /*0940*/  @!UP1 SYNCS.EXCH.64 URZ, [UR6+0xd8], UR4 ;  /* 0x0000d804063f95b2 */ /* 0x0002a60008000100 */
[----:B------:R1:W-:Y:S01]  /*0950*/  STL [R1+0x7c], R4 ;  /* 0x00007c0401007387 */ /* 0x0003e20000100800 */
[----:B------:R-:W-:-:S07]  /*0960*/  NOP ;  /* 0x0000000000007918 */ /* 0x000fce0000000000 */
[----:B0-----:R-:W-:Y:S05]  /*0970*/  @!P4 BRA `(.L_x_4) ;  /* 0x000000000008c947 */ /* 0x001fea0003800000 */
[----:B--234-:R-:W-:Y:S01]  /*0980*/  UCGABAR_ARV ;  /* 0x00000000000079c7 */ /* 0x01cfe20008000000 */
[----:B------:R-:W-:Y:S05]  /*0990*/  BRA `(.L_x_5) ;  /* 0x0000000000047947 */ /* 0x000fea0003800000 */
.L_x_4:
[----:B--234-:R-:W-:Y:S01]  /*09a0*/  NOP ;  /* 0x0000000000007918 */ /* 0x01cfe20000000000 */
.L_x_5:
[----:B------:R-:W0:Y:S01]  /*09b0*/  LDC R3, c[0x0][0x75c] ;  /* 0x0001d700ff037b82 */ /* 0x000e220000000800 */
[----:B-1----:R-:W-:Y:S02]  /*09c0*/  IMAD.U32 R4, RZ, RZ, UR9 ;  /* 0x00000009ff047e24 */ /* 0x002fe4000f8e00ff */
[----:B------:R-:W-:Y:S01]  /*09d0*/  IMAD.MOV.U32 R5, RZ, RZ, RZ ;  /* 0x000000ffff057224 */ /* 0x000fe200078e00ff */
[----:B0-----:R-:W-:-:S13]  /*09e0*/  ISETP.NE.AND P3, PT, R3, 0x1, PT ;  /* 0x000000010300780c */ /* 0x001fda0003f65270 */
[----:B------:R-:W0:Y:S01]  /*09f0*/  @P3 LDC R7, c[0x0][0x10] ;  /* 0x00000400ff073b82 */ /* 0x000e220000000800 */
[----:B------:R-:W-:Y:S02]  /*0a00*/  @P3 IMAD.MOV.U32 R3, RZ, RZ, RZ ;  /* 0x000000ffff033224 */ /* 0x000fe400078e00ff */
[----:B------:R-:W-:-:S05]  /*0a10*/  @P3 IMAD.MOV.U32 R13, RZ, RZ, RZ ;  /* 0x000000ffff0d3224 */ /* 0x000fca00078e00ff */
[----:B------:R-:W1:Y:S01]  /*0a20*/  @!P3 LDC R9, c[0x0][0xc] ;  /* 0x00000300ff09bb82 */ /* 0x000e620000000800 */
[----:B0-----:R-:W-:-:S04]  /*0a30*/  @P3 IMAD.WIDE.U32 R6, R7, UR9, R2 ;  /* 0x0000000907063c25 */ /* 0x001fc8000f8e0002 */
[----:B------:R-:W-:Y:S01]  /*0a40*/  @P3 IMAD.IADD R23, R7, 0x1, R13 ;  /* 0x0000000107173824 */ /* 0x000fe200078e020d */
[----:B------:R-:W-:Y:S01]  /*0a50*/  @P3 MOV R19, R6 ;  /* 0x0000000600133202 */ /* 0x000fe20000000f00 */
[----:B-1----:R-:W-:-:S04]  /*0a60*/  @!P3 IMAD.WIDE.U32 R4, R2, R9, R4 ;  /* 0x000000090204b225 */ /* 0x002fc800078e0004 */
[----:B------:R-:W-:Y:S02]  /*0a70*/  @!P3 IMAD.MOV.U32 R19, RZ, RZ, R4 ;  /* 0x000000ffff13b224 */ /* 0x000fe400078e0004 */
[----:B------:R-:W-:-:S03]  /*0a80*/  @!P3 IMAD.MOV.U32 R23, RZ, RZ, R5 ;  /* 0x000000ffff17b224 */ /* 0x000fc600078e0005 */
[----:B------:R0:W-:Y:S04]  /*0a90*/  STL [R1+0x88], R19 ;  /* 0x0000881301007387 */ /* 0x0001e80000100800 */
[----:B------:R0:W-:Y:S01]  /*0aa0*/  STL [R1+0x84], R23 ;  /* 0x0000841701007387 */ /* 0x0001e20000100800 */
[----:B------:R-:W-:Y:S05]  /*0ab0*/  @!P4 BRA `(.L_x_6) ;  /* 0x00000000000cc947 */ /* 0x000fea0003800000 */
[----:B------:R-:W-:Y:S01]  /*0ac0*/  UCGABAR_WAIT ;  /* 0x0000000000007dc7 */ /* 0x000fe20008000000 */
[----:B------:R-:W-:Y:S01]  /*0ad0*/  CCTL.IVALL ;  /* 0x00000000ff00798f */ /* 0x000fe20002000000 */
[----:B------:R-:W-:Y:S05]  /*0ae0*/  BRA `(.L_x_7) ;  /* 0x0000000000047947 */ /* 0x000fea0003800000 */
.L_x_6:
[----:B------:R-:W-:Y:S06]  /*0af0*/  BAR.SYNC.DEFER_BLOCKING 0x0 ;  /* 0x0000000000007b1d */ /* 0x000fec0000010000 */
.L_x_7:
[----:B------:R-:W-:Y:S05]  /*0b00*/  @!P1 BRA `(.L_x_8) ;  /* 0x000000cc00949947 */ /* 0x000fea0003800000 */
[----:B------:R-:W-:-:S06]  /*0b10*/  UISETP.GT.U32.AND UP0, UPT, UR10, 0x1, UPT ;  /* 0x000000010a00788c */ /* 0x000fcc000bf04070 */
[----:B------:R-:W-:-:S13]  /*0b20*/  PLOP3.LUT P0, PT, PT, PT, UP0, 0x80, 0x0 ;  /* 0x000000000000781c */ /* 0x000fda0003f0f008 */
[----:B------:R-:W-:Y:S05]  /*0b30*/  @P0 EXIT ;  /* 0x000000000000094d */ /* 0x000fea0003800000 */
[----:B------:R-:W-:Y:S01]  /*0b40*/  IMAD.MOV.U32 R6, RZ, RZ, -0x1 ;  /* 0xffffffffff067424 */ /* 0x000fe200078e00ff */
[----:B------:R-:W-:Y:S01]  /*0b50*/  MOV R5, 0xffffffff ;  /* 0xffffffff00057802 */ /* 0x000fe20000000f00 */
[----:B------:R-:W-:Y:S01]  /*0b60*/  ULDC.64 UR4, c[0x0][0x750] ;  /* 0x0001d40000047ab9 */ /* 0x000fe20000000a00 */
[----:B------:R-:W-:Y:S01]  /*0b70*/  UMOV UR23, 0xffffffff ;  /* 0xffffffff00177882 */ /* 0x000fe20000000000 */
[----:B------:R-:W-:Y:S01]  /*0b80*/  ISETP.GE.U32.AND P0, PT, R19, UR4, PT ;  /* 0x0000000413007c0c */ /* 0x000fe2000bf06070 */
[----:B------:R1:W-:Y:S01]  /*0b90*/  STL [R1+0xe0], R6 ;  /* 0x0000e00601007387 */ /* 0x0003e20000100800 */
[----:B------:R-:W-:Y:S02]  /*0ba0*/  PRMT R4, RZ, 0x7610, R4 ;  /* 0x00007610ff047816 */ /* 0x000fe40000000004 */
[----:B------:R-:W-:Y:S01]  /*0bb0*/  ISETP.GE.U32.AND.EX P0, PT, R23, UR5, PT, P0 ;  /* 0x0000000517007c0c */ /* 0x000fe2000bf06100 */
[----:B------:R1:W-:-:S12]  /*0bc0*/  STL [R1+0x8c], R5 ;  /* 0x00008c0501007387 */ /* 0x0003d80000100800 */
[----:B-1----:R-:W-:Y:S05]  /*0bd0*/  @P0 BRA `(.L_x_9) ;  /* 0x0000000400380947 */ /* 0x002fea0003800000 */
[----:B------:R-:W1:Y:S01]  /*0be0*/  LDC.64 R14, c[0x0][0x728] ;  /* 0x0001ca00ff0e7b82 */ /* 0x000e620000000a00 */
[----:B------:R-:W-:Y:S02]  /*0bf0*/  IMAD.MOV.U32 R4, RZ, RZ, R19 ;  /* 0x000000ffff047224 */ /* 0x000fe400078e0013 */
[----:B------:R-:W-:-:S05]  /*0c00*/  IMAD.MOV.U32 R5, RZ, RZ, R23 ;  /* 0x000000ffff057224 */ /* 0x000fca00078e0017 */
[----:B------:R-:W2:Y:S08]  /*0c10*/  LDC R10, c[0x0][0x730] ;  /* 0x0001cc00ff0a7b82 */ /* 0x000eb00000000800 */
[----:B------:R-:W3:Y:S01]  /*0c20*/  LDC.64 R16, c[0x0][0x720] ;  /* 0x0001c800ff107b82 */ /* 0x000ee20000000a00 */
[----:B-1----:R-:W-:-:S04]  /*0c30*/  ISETP.NE.U32.AND P0, PT, R14, RZ, PT ;  /* 0x000000ff0e00720c */ /* 0x002fc80003f05070 */
[----:B------:R-:W-:-:S13]  /*0c40*/  ISETP.NE.AND.EX P0, PT, R15, RZ, PT, P0 ;  /* 0x000000ff0f00720c */ /* 0x000fda0003f05300 */
[----:B--23--:R-:W-:Y:S05]  /*0c50*/  @!P0 BRA `(.L_x_10) ;  /* 0x0000000000288947 */ /* 0x00cfea0003800000 */
[----:B------:R-:W1:Y:S02]  /*0c60*/  LDC R9, c[0x0][0x734] ;  /* 0x0001cd00ff097b82 */ /* 0x000e640000000800 */
[----:B-1----:R-:W-:-:S05]  /*0c70*/  IADD3 R9, P0, R19, R9, RZ ;  /* 0x0000000913097210 */ /* 0x002fca0007f1e0ff */
[----:B------:R-:W-:-:S04]  /*0c80*/  IMAD.X R13, RZ, RZ, R23, P0 ;  /* 0x000000ffff0d7224 */ /* 0x000fc800000e0617 */
[----:B------:R-:W-:-:S04]  /*0c90*/  IMAD.WIDE.U32 R4, R13, R14, RZ ;  /* 0x0000000e0d047225 */ /* 0x000fc800078e00ff */
[----:B------:R-:W-:-:S04]  /*0ca0*/  IMAD.WIDE.U32 R6, P0, R9, R15, R4 ;  /* 0x0000000f09067225 */ /* 0x000fc80007800004 */
[----:B------:R-:W-:Y:S01]  /*0cb0*/  IMAD.WIDE.U32 R4, R9, R14, RZ ;  /* 0x0000000e09047225 */ /* 0x000fe200078e00ff */
[----:B------:R-:W-:-:S03]  /*0cc0*/  MOV R8, R7 ;  /* 0x0000000700087202 */ /* 0x000fc60000000f00 */
[----:B------:R-:W-:Y:S01]  /*0cd0*/  IMAD.X R9, RZ, RZ, RZ, P0 ;  /* 0x000000ffff097224 */ /* 0x000fe200000e06ff */
[----:B------:R-:W-:-:S05]  /*0ce0*/  IADD3 RZ, P0, R5, R6, RZ ;  /* 0x0000000605ff7210 */ /* 0x000fca0007f1e0ff */
[----:B------:R-:W-:-:S08]  /*0cf0*/  IMAD.WIDE.U32.X R4, R13, R15, R8, P0 ;  /* 0x0000000f0d047225 */ /* 0x000fd000000e0408 */
.L_x_10:
[----:B------:R-:W1:Y:S01]  /*0d00*/  LDC.64 R20, c[0x0][0x740] ;  /* 0x0001d000ff147b82 */ /* 0x000e620000000a00 */
[-C--:B------:R-:W-:Y:S01]  /*0d10*/  SHF.R.U64 R22, R4, R10.reuse, R5 ;  /* 0x0000000a04167219 */ /* 0x080fe20000001205 */
[----:B------:R-:W-:Y:S01]  /*0d20*/  IMAD.MOV.U32 R4, RZ, RZ, R19 ;  /* 0x000000ffff047224 */ /* 0x000fe200078e0013 */
[----:B------:R-:W-:Y:S01]  /*0d30*/  SHF.R.U32.HI R3, RZ, R10, R5 ;  /* 0x0000000aff037219 */ /* 0x000fe20000011605 */
[----:B------:R-:W-:Y:S01]  /*0d40*/  IMAD.MOV.U32 R5, RZ, RZ, R23 ;  /* 0x000000ffff057224 */ /* 0x000fe200078e0017 */
[----:B------:R-:W-:Y:S01]  /*0d50*/  IADD3 R7, P0, RZ, -R22, RZ ;  /* 0x80000016ff077210 */ /* 0x000fe20007f1e0ff */
[----:B0-----:R-:W-:Y:S02]  /*0d60*/  IMAD R23, R11, R12, R2 ;  /* 0x0000000c0b177224 */ /* 0x001fe400078e0202 */
[----:B------:R-:W0:Y:S01]  /*0d70*/  LDC R8, c[0x0][0x718] ;  /* 0x0001c600ff087b82 */ /* 0x000e220000000800 */
[----:B------:R-:W-:Y:S02]  /*0d80*/  IMAD.MOV.U32 R11, RZ, RZ, 0x1 ;  /* 0x00000001ff0b7424 */ /* 0x000fe400078e00ff */
[----:B------:R-:W-:-:S02]  /*0d90*/  IMAD.X R3, RZ, RZ, ~R3, P0 ;  /* 0x000000ffff037224 */ /* 0x000fc400000e0e03 */
[----:B------:R-:W-:-:S03]  /*0da0*/  IMAD.WIDE.U32 R4, R7, R16, R4 ;  /* 0x0000001007047225 */ /* 0x000fc600078e0004 */
[----:B------:R-:W2:Y:S01]  /*0db0*/  LDC R14, c[0x0][0x708] ;  /* 0x0001c200ff0e7b82 */ /* 0x000ea20000000800 */
[----:B------:R-:W-:-:S04]  /*0dc0*/  IMAD R6, R3, R16, RZ ;  /* 0x0000001003067224 */ /* 0x000fc800078e02ff */
[----:B------:R-:W-:-:S03]  /*0dd0*/  IMAD R3, R7, R17, R6 ;  /* 0x0000001107037224 */ /* 0x000fc600078e0206 */
[----:B------:R-:W3:Y:S01]  /*0de0*/  LDC R18, c[0x0][0x758] ;  /* 0x0001d600ff127b82 */ /* 0x000ee20000000800 */
[----:B------:R-:W-:Y:S01]  /*0df0*/  IMAD.IADD R3, R5, 0x1, R3 ;  /* 0x0000000105037824 */ /* 0x000fe200078e0203 */
[----:B-1----:R-:W-:Y:S02]  /*0e00*/  ISETP.NE.U32.AND P0, PT, R20, RZ, PT ;  /* 0x000000ff1400720c */ /* 0x002fe40003f05070 */
[----:B------:R-:W-:Y:S02]  /*0e10*/  MOV R5, 0xffffffff ;  /* 0xffffffff00057802 */ /* 0x000fe40000000f00 */
[----:B------:R-:W-:Y:S02]  /*0e20*/  ISETP.NE.AND.EX P0, PT, R21, RZ, PT, P0 ;  /* 0x000000ff1500720c */ /* 0x000fe40003f05300 */
[----:B------:R-:W1:Y:S01]  /*0e30*/  LDC R13, c[0x0][0x700] ;  /* 0x0001c000ff0d7b82 */ /* 0x000e620000000800 */
[-CC-:B0-----:R-:W-:Y:S02]  /*0e40*/  SHF.R.U64 R10, R4, R8.reuse, R3.reuse ;  /* 0x00000008040a7219 */ /* 0x181fe40000001203 */
[----:B------:R-:W-:-:S05]  /*0e50*/  SHF.R.U32.HI R3, RZ, R8, R3 ;  /* 0x00000008ff037219 */ /* 0x000fca0000011603 */
[----:B------:R-:W0:Y:S01]  /*0e60*/  LDC R15, c[0x0][0x748] ;  /* 0x0001d200ff0f7b82 */ /* 0x000e220000000800 */
[-CC-:B--2---:R-:W-:Y:S02]  /*0e70*/  SHF.R.U64 R19, R10, R14.reuse, R3.reuse ;  /* 0x0000000e0a137219 */ /* 0x184fe40000001203 */
[----:B------:R-:W-:-:S05]  /*0e80*/  SHF.R.U32.HI R3, RZ, R14, R3 ;  /* 0x0000000eff037219 */ /* 0x000fca0000011603 */
[----:B------:R-:W2:Y:S01]  /*0e90*/  LDC R17, c[0x0][0x738] ;  /* 0x0001ce00ff117b82 */ /* 0x000ea20000000800 */
[-C--:B---3--:R-:W-:Y:S02]  /*0ea0*/  SHF.L.U32 R2, R5, R18.reuse, RZ ;  /* 0x0000001205027219 */ /* 0x088fe400000006ff */
[--C-:B------:R-:W-:Y:S02]  /*0eb0*/  SHF.R.U64 R12, R19, R18, R3.reuse ;  /* 0x00000012130c7219 */ /* 0x100fe40000001203 */
[----:B------:R-:W-:Y:S02]  /*0ec0*/  LOP3.LUT R8, RZ, R2, RZ, 0x33, !PT ;  /* 0x00000002ff087212 */ /* 0x000fe400078e33ff */
[----:B------:R-:W-:Y:S01]  /*0ed0*/  SHF.R.U32.HI R3, RZ, R18, R3 ;  /* 0x00000012ff037219 */ /* 0x000fe20000011603 */
[----:B------:R-:W3:Y:S01]  /*0ee0*/  LDC R16, c[0x0][0x710] ;  /* 0x0001c400ff107b82 */ /* 0x000ee20000000800 */
[----:B------:R-:W-:Y:S01]  /*0ef0*/  IMAD.MOV.U32 R2, RZ, RZ, R12 ;  /* 0x000000ffff027224 */ /* 0x000fe200078e000c */
[----:B------:R-:W-:Y:S06]  /*0f00*/  @!P0 BRA `(.L_x_11) ;  /* 0x0000000000288947 */ /* 0x000fec0003800000 */
[----:B------:R-:W4:Y:S02]  /*0f10*/  LDC R7, c[0x0][0x74c] ;  /* 0x0001d300ff077b82 */ /* 0x000f240000000800 */
[----:B----4-:R-:W-:-:S05]  /*0f20*/  IADD3 R7, P0, R12, R7, RZ ;  /* 0x000000070c077210 */ /* 0x010fca0007f1e0ff */
        /* <DEDUP_REMOVED lines=8> */
.L_x_11:
[----:B0-----:R-:W-:Y:S01]  /*0fb0*/  SHF.R.U64 R4, R2, R15, R3 ;  /* 0x0000000f02047219 */ /* 0x001fe20000001203 */
[----:B-1----:R-:W-:Y:S01]  /*0fc0*/  VIADD R5, R13, 0xffffffff ;  /* 0xffffffff0d057836 */ /* 0x002fe20000000000 */
[----:B------:R-:W-:Y:S02]  /*0fd0*/  SHF.L.U32 R2, R11, R18, RZ ;  /* 0x000000120b027219 */ /* 0x000fe400000006ff */
[----:B------:R-:W-:Y:S01]  /*0fe0*/  LOP3.LUT R3, R19, R8, RZ, 0xc0, !PT ;  /* 0x0000000813037212 */ /* 0x000fe200078ec0ff */
[----:B------:R-:W-:Y:S01]  /*0ff0*/  IMAD.MOV R6, RZ, RZ, -R4 ;  /* 0x000000ffff067224 */ /* 0x000fe200078e0a04 */
[----:B------:R-:W-:Y:S02]  /*1000*/  SEL R0, R0, R23, !P3 ;  /* 0x0000001700007207 */ /* 0x000fe40005800000 */
[----:B------:R-:W-:Y:S01]  /*1010*/  LOP3.LUT R5, R10, R5, RZ, 0xc0, !PT ;  /* 0x000000050a057212 */ /* 0x000fe200078ec0ff */
[----:B------:R-:W-:Y:S01]  /*1020*/  IMAD R3, R2, R4, R3 ;  /* 0x0000000402037224 */ /* 0x000fe200078e0203 */
[----:B------:R-:W-:Y:S01]  /*1030*/  R2UR UR23, R22 ;  /* 0x00000000161772ca */ /* 0x000fe200000e0000 */
[----:B--2---:R-:W-:-:S02]  /*1040*/  IMAD R2, R6, R17, R12 ;  /* 0x0000001106027224 */ /* 0x004fc400078e020c */
[----:B---3--:R-:W-:Y:S02]  /*1050*/  IMAD R0, R3, R16, R0 ;  /* 0x0000001003007224 */ /* 0x008fe400078e0200 */
[----:B------:R-:W-:Y:S02]  /*1060*/  IMAD R3, R2, R13, R5 ;  /* 0x0000000d02037224 */ /* 0x000fe400078e0205 */
[----:B------:R-:W-:-:S03]  /*1070*/  IMAD.MOV.U32 R4, RZ, RZ, 0x1 ;  /* 0x00000001ff047424 */ /* 0x000fc600078e00ff */
[----:B------:R-:W-:Y:S02]  /*1080*/  SEL R2, R3, R0, !P3 ;  /* 0x0000000003027207 */ /* 0x000fe40005800000 */
[----:B------:R-:W-:-:S03]  /*1090*/  SEL R0, R0, R3, !P3 ;  /* 0x0000000300007207 */ /* 0x000fc60005800000 */
[----:B------:R1:W-:Y:S04]  /*10a0*/  STL [R1+0x8c], R2 ;  /* 0x00008c0201007387 */ /* 0x0003e80000100800 */
[----:B------:R1:W-:Y:S02]  /*10b0*/  STL [R1+0xe0], R0 ;  /* 0x0000e00001007387 */ /* 0x0003e40000100800 */
.L_x_9:
[----:B------:R-:W-:-:S08]  /*10c0*/  NOP ;  /* 0x0000000000007918 */ /* 0x000fd00000000000 */
[----:B------:R-:W2:Y:S02]  /*10d0*/  USETMAXREG.TRY_ALLOC.CTAPOOL UP0, 0xe8 ;  /* 0x000000e8000079c8 */ /* 0x000ea40008000600 */
[----:B--2---:R-:W-:-:S13]  /*10e0*/  PLOP3.LUT P0, PT, PT, PT, UP0, 0x80, 0x0 ;  /* 0x000000000000781c */ /* 0x004fda0003f0f008 */
[----:B------:R-:W-:Y:S05]  /*10f0*/  @!P0 BRA `(.L_x_9) ;  /* 0xfffffffc00f08947 */ /* 0x000fea000383ffff */
[----:B------:R-:W-:Y:S01]  /*1100*/  ULDC.64 UR4, c[0x0][0x698] ;  /* 0x0001a60000047ab9 */ /* 0x000fe20000000a00 */
[----:B------:R-:W-:Y:S01]  /*1110*/  ULDC.64 UR18, c[0x0][0x208] ;  /* 0x0000820000127ab9 */ /* 0x000fe20000000a00 */
[----:B------:R-:W-:-:S04]  /*1120*/  ISETP.NE.U32.AND P0, PT, RZ, UR4, PT ;  /* 0x00000004ff007c0c */ /* 0x000fc8000bf05070 */
[----:B------:R-:W-:-:S13]  /*1130*/  ISETP.NE.AND.EX P0, PT, RZ, UR5, PT, P0 ;  /* 0x00000005ff007c0c */ /* 0x000fda000bf05300 */
[----:B------:R-:W-:Y:S05]  /*1140*/  @!P0 BRA `(.L_x_12) ;  /* 0x0000000000208947 */ /* 0x000fea0003800000 */
[----:B-1----:R-:W1:Y:S02]  /*1150*/  LDC.64 R2, c[0x0][0x698] ;  /* 0x0001a600ff027b82 */ /* 0x002e640000000a00 */
[----:B-1----:R-:W2:Y:S02]  /*1160*/  LDG.E.64 R2, desc[UR18][R2.64] ;  /* 0x0000001202027981 */ /* 0x002ea4000c1e1b00 */
[----:B--2---:R-:W-:-:S04]  /*1170*/  ISETP.NE.U32.AND P0, PT, R2, RZ, PT ;  /* 0x000000ff0200720c */ /* 0x004fc80003f05070 */
[----:B------:R-:W-:-:S13]  /*1180*/  ISETP.NE.AND.EX P0, PT, R3, RZ, PT, P0 ;  /* 0x000000ff0300720c */ /* 0x000fda0003f05300 */
[----:B------:R-:W-:Y:S05]  /*1190*/  @!P0 BRA `(.L_x_12) ;  /* 0x00000000000c8947 */ /* 0x000fea0003800000 */
[----:B------:R-:W2:Y:S02]  /*11a0*/  LD.E R2, desc[UR18][R2.64] ;  /* 0x0000001202027980 */ /* 0x000ea4000c101900 */
[----:B--2---:R-:W-:Y:S01]  /*11b0*/  R2UR UR20, R2 ;  /* 0x00000000021472ca */ /* 0x004fe200000e0000 */
[----:B------:R-:W-:-:S14]  /*11c0*/  BRA `(.L_x_13) ;  /* 0x0000000000247947 */ /* 0x000fdc0003800000 */
.L_x_12:
[----:B------:R-:W-:Y:S02]  /*11d0*/  ULDC.64 UR4, c[0x0][0x688] ;  /* 0x0001a20000047ab9 */ /* 0x000fe40000000a00 */
[----:B------:R-:W-:-:S04]  /*11e0*/  ISETP.NE.U32.AND P0, PT, RZ, UR4, PT ;  /* 0x00000004ff007c0c */ /* 0x000fc8000bf05070 */
[----:B------:R-:W-:-:S13]  /*11f0*/  ISETP.NE.AND.EX P0, PT, RZ, UR5, PT, P0 ;  /* 0x00000005ff007c0c */ /* 0x000fda000bf05300 */
[----:B------:R-:W-:Y:S05]  /*1200*/  @!P0 BRA `(.L_x_14) ;  /* 0x0000000000108947 */ /* 0x000fea0003800000 */
[----:B-1----:R-:W1:Y:S02]  /*1210*/  LDC.64 R2, c[0x0][0x688] ;  /* 0x0001a200ff027b82 */ /* 0x002e640000000a00 */
[----:B-1----:R-:W2:Y:S02]  /*1220*/  LDG.E R2, desc[UR18][R2.64] ;  /* 0x0000001202027981 */ /* 0x002ea4000c1e1900 */
[----:B--2---:R-:W-:Y:S01]  /*1230*/  R2UR UR20, R2 ;  /* 0x00000000021472ca */ /* 0x004fe200000e0000 */
[----:B------:R-:W-:-:S14]  /*1240*/  BRA `(.L_x_13) ;  /* 0x0000000000047947 */ /* 0x000fdc0003800000 */
.L_x_14:
[----:B------:R-:W-:-:S05]  /*1250*/  ULDC UR20, c[0x0][0x680] ;  /* 0x0001a00000147ab9 */ /* 0x000fca0000000800 */
.L_x_13:
[----:B------:R-:W-:Y:S02]  /*1260*/  ULDC.64 UR4, c[0x0][0x6a0] ;  /* 0x0001a80000047ab9 */ /* 0x000fe40000000a00 */
        /* <DEDUP_REMOVED lines=11> */
.L_x_15:
        /* <DEDUP_REMOVED lines=8> */
.L_x_17:
[----:B------:R-:W-:-:S05]  /*13a0*/  ULDC UR21, c[0x0][0x684] ;  /* 0x0001a10000157ab9 */ /* 0x000fca0000000800 */
.L_x_16:
[----:B------:R-:W-:-:S13]  /*13b0*/  LOP3.LUT P0, RZ, R4, 0xff, RZ, 0xc0, !PT ;  /* 0x000000ff04ff7812 */ /* 0x000fda000780c0ff */
[----:B------:R-:W-:Y:S05]  /*13c0*/  @!P0 EXIT ;  /* 0x000000000000894d */ /* 0x000fea0003800000 */
[----:B------:R-:W-:Y:S01]  /*13d0*/  ULDC UR4, c[0x0][0x28c] ;  /* 0x0000a30000047ab9 */ /* 0x000fe20000000800 */
[----:B------:R-:W-:Y:S02]  /*13e0*/  ULOP3.LUT UR22, UR13, 0x1, URZ, 0xfc, !UPT ;  /* 0x000000010d167892 */ /* 0x000fe4000f8efc3f */
[----:B------:R-:W-:-:S04]  /*13f0*/  UIADD3 UR4, UR4, 0x3f, URZ ;  /* 0x0000003f04047890 */ /* 0x000fc8000fffe03f */
[----:B------:R-:W-:-:S04]  /*1400*/  USHF.R.S32.HI UR5, URZ, 0x1f, UR4 ;  /* 0x0000001f3f057899 */ /* 0x000fc80008011404 */
[----:B------:R-:W-:-:S03]  /*1410*/  ULEA.HI UR5, UR5, UR4, URZ, 0x6 ;  /* 0x0000000405057291 */ /* 0x000fc6000f8f303f */
[----:B------:R-:W-:Y:S01]  /*1420*/  UMOV UR4, URZ ;  /* 0x0000003f00047c82 */ /* 0x000fe20008000000 */
[----:B------:R-:W-:-:S03]  /*1430*/  USHF.R.S32.HI UR12, URZ, 0x6, UR5 ;  /* 0x000000063f0c7899 */ /* 0x000fc60008011405 */
[----:B------:R-:W-:-:S09]  /*1440*/  UMOV UR5, URZ ;  /* 0x0000003f00057c82 */ /* 0x000fd20008000000 */
.L_x_284:
[----:B-1----:R-:W1:Y:S01]  /*1450*/  S2R R0, SR_TID.X ;  /* 0x0000000000007919 */ /* 0x002e620000002100 */
[----:B------:R-:W-:Y:S01]  /*1460*/  UISETP.LT.AND UP0, UPT, URZ, UR12, UPT ;  /* 0x0000000c3f00728c */ /* 0x000fe2000bf01270 */
[----:B------:R-:W-:Y:S02]  /*1470*/  CS2R R4, SRZ ;  /* 0x0000000000047805 */ /* 0x000fe4000001ff00 */
[----:B------:R-:W-:Y:S01]  /*1480*/  CS2R R6, SRZ ;  /* 0x0000000000067805 */ /* 0x000fe2000001ff00 */
[----:B------:R-:W-:Y:S01]  /*1490*/  STL [R1+0x74], RZ ;  /* 0x000074ff01007387 */ /* 0x000fe20000100800 */
[----:B------:R-:W-:Y:S01]  /*14a0*/  USEL UR6, URZ, UR12, UP0 ;  /* 0x0000000c3f067287 */ /* 0x000fe20008000000 */
[----:B------:R-:W-:Y:S02]  /*14b0*/  CS2R R8, SRZ ;  /* 0x0000000000087805 */ /* 0x000fe4000001ff00 */
[----:B---3--:R-:W-:Y:S01]  /*14c0*/  CS2R R10, SRZ ;  /* 0x00000000000a7805 */ /* 0x008fe2000001ff00 */
[----:B------:R-:W-:Y:S01]  /*14d0*/  STL [R1+0x70], RZ ;  /* 0x000070ff01007387 */ /* 0x000fe20000100800 */
[----:B------:R-:W-:Y:S01]  /*14e0*/  UIADD3 UR7, UR12, -UR6, URZ ;  /* 0x800000060c077290 */ /* 0x000fe2000fffe03f */
[----:B------:R-:W-:-:S02]  /*14f0*/  CS2R R12, SRZ ;  /* 0x00000000000c7805 */ /* 0x000fc4000001ff00 */
[----:B------:R-:W-:Y:S01]  /*1500*/  CS2R R14, SRZ ;  /* 0x00000000000e7805 */ /* 0x000fe2000001ff00 */
[----:B------:R-:W-:Y:S01]  /*1510*/  STL [R1+0x6c], RZ ;  /* 0x00006cff01007387 */ /* 0x000fe20000100800 */
[----:B------:R-:W-:Y:S01]  /*1520*/  UISETP.GE.AND UP0, UPT, UR7, 0x1, UPT ;  /* 0x000000010700788c */ /* 0x000fe2000bf06270 */
[----:B------:R-:W-:Y:S01]  /*1530*/  CS2R R16, SRZ ;  /* 0x0000000000107805 */ /* 0x000fe2000001ff00 */
[----:B------:R-:W-:Y:S01]  /*1540*/  UMOV UR6, URZ ;  /* 0x0000003f00067c82 */ /* 0x000fe20008000000 */
[----:B------:R-:W-:Y:S01]  /*1550*/  STL [R1+0x68], RZ ;  /* 0x000068ff01007387 */ /* 0x000fe20000100800 */
[----:B0-----:R-:W-:Y:S02]  /*1560*/  CS2R R18, SRZ ;  /* 0x0000000000127805 */ /* 0x001fe4000001ff00 */
[----:B------:R-:W-:Y:S02]  /*1570*/  CS2R R20, SRZ ;  /* 0x0000000000147805 */ /* 0x000fe4000001ff00 */
[----:B------:R-:W-:Y:S01]  /*1580*/  PLOP3.LUT P0, PT, PT, PT, UP0, 0x80, 0x0 ;  /* 0x000000000000781c */ /* 0x000fe20003f0f008 */
[----:B------:R-:W-:Y:S01]  /*1590*/  STL [R1+0x64], RZ ;  /* 0x000064ff01007387 */ /* 0x000fe20000100800 */
[----:B------:R-:W-:-:S02]  /*15a0*/  CS2R R22, SRZ ;  /* 0x0000000000167805 */ /* 0x000fc4000001ff00 */
[----:B------:R-:W-:Y:S02]  /*15b0*/  CS2R R154, SRZ ;  /* 0x00000000009a7805 */ /* 0x000fe4000001ff00 */
[----:B------:R-:W-:Y:S01]  /*15c0*/  CS2R R156, SRZ ;  /* 0x00000000009c7805 */ /* 0x000fe2000001ff00 */
[----:B------:R-:W-:Y:S01]  /*15d0*/  STL [R1+0x60], RZ ;  /* 0x000060ff01007387 */ /* 0x000fe20000100800 */
[----:B------:R-:W-:Y:S02]  /*15e0*/  CS2R R158, SRZ ;  /* 0x00000000009e7805 */ /* 0x000fe4000001ff00 */
[----:B------:R-:W-:Y:S02]  /*15f0*/  CS2R R160, SRZ ;  /* 0x0000000000a07805 */ /* 0x000fe4000001ff00 */
[----:B------:R-:W-:Y:S01]  /*1600*/  CS2R R162, SRZ ;  /* 0x0000000000a27805 */ /* 0x000fe2000001ff00 */
[----:B------:R-:W-:Y:S01]  /*1610*/  STL [R1+0x5c], RZ ;  /* 0x00005cff01007387 */ /* 0x000fe20000100800 */
[----:B------:R-:W-:-:S02]  /*1620*/  CS2R R164, SRZ ;  /* 0x0000000000a47805 */ /* 0x000fc4000001ff00 */
[----:B------:R-:W-:Y:S02]  /*1630*/  CS2R R166, SRZ ;  /* 0x0000000000a67805 */ /* 0x000fe4000001ff00 */
[----:B------:R-:W-:Y:S01]  /*1640*/  CS2R R168, SRZ ;  /* 0x0000000000a87805 */ /* 0x000fe2000001ff00 */
[----:B------:R-:W-:Y:S01]  /*1650*/  STL [R1+0x58], RZ ;  /* 0x000058ff01007387 */ /* 0x000fe20000100800 */
[----:B-1----:R-:W-:Y:S02]  /*1660*/  LOP3.LUT R0, R0, 0x80, RZ, 0xc0, !PT ;  /* 0x0000008000007812 */ /* 0x002fe400078ec0ff */
[----:B------:R-:W-:Y:S02]  /*1670*/  CS2R R170, SRZ ;  /* 0x0000000000aa7805 */ /* 0x000fe4000001ff00 */
[----:B------:R-:W-:Y:S01]  /*1680*/  CS2R R172, SRZ ;  /* 0x0000000000ac7805 */ /* 0x000fe2000001ff00 */
[----:B------:R-:W-:Y:S01]  /*1690*/  STL [R1+0x54], RZ ;  /* 0x000054ff01007387 */ /* 0x000fe20000100800 */
[----:B------:R-:W-:Y:S01]  /*16a0*/  SHF.R.U32.HI R2, RZ, 0x7, R0 ;  /* 0x00000007ff027819 */ /* 0x000fe20000011600 */
[----:B------:R-:W-:Y:S01]  /*16b0*/  IMAD.MOV.U32 R0, RZ, RZ, RZ ;  /* 0x000000ffff007224 */ /* 0x000fe200078e00ff */
[----:B------:R-:W-:Y:S01]  /*16c0*/  CS2R R174, SRZ ;  /* 0x0000000000ae7805 */ /* 0x000fe2000001ff00 */
        /* <DEDUP_REMOVED lines=30> */
[----:B-----5:R-:W-:Y:S02]  /*18b0*/  CS2R R220, SRZ ;  /* 0x0000000000dc7805 */ /* 0x020fe4000001ff00 */
[----:B------:R-:W-:Y:S01]  /*18c0*/  CS2R R222, SRZ ;  /* 0x0000000000de7805 */ /* 0x000fe2000001ff00 */
[----:B------:R-:W-:Y:S01]  /*18d0*/  STL [R1+0x30], RZ ;  /* 0x000030ff01007387 */ /* 0x000fe20000100800 */
[----:B------:R-:W-:-:S02]  /*18e0*/  CS2R R224, SRZ ;  /* 0x0000000000e07805 */ /* 0x000fc4000001ff00 */
[----:B------:R-:W-:Y:S02]  /*18f0*/  CS2R R226, SRZ ;  /* 0x0000000000e27805 */ /* 0x000fe4000001ff00 */
[----:B------:R-:W-:Y:S01]  /*1900*/  MOV R228, RZ ;  /* 0x000000ff00e47202 */ /* 0x000fe20000000f00 */
        /* <DEDUP_REMOVED lines=16> */
[----:B------:R-:W0:Y:S01]  /*1a10*/  SHFL.IDX PT, R2, R2, RZ, 0x1f ;  /* 0x00001fff02027589 */ /* 0x000e2200000e0000 */
[----:B------:R-:W-:Y:S02]  /*1a20*/  CS2R R112, SRZ ;  /* 0x0000000000707805 */ /* 0x000fe4000001ff00 */
[----:B------:R-:W-:Y:S02]  /*1a30*/  CS2R R114, SRZ ;  /* 0x0000000000727805 */ /* 0x000fe4000001ff00 */
[----:B------:R-:W-:Y:S01]  /*1a40*/  CS2R R116, SRZ ;  /* 0x0000000000747805 */ /* 0x000fe2000001ff00 */
[----:B------:R1:W-:Y:S01]  /*1a50*/  STL [R1+0x1c], RZ ;  /* 0x00001cff01007387 */ /* 0x0003e20000100800 */
[----:B------:R-:W-:-:S02]  /*1a60*/  CS2R R118, SRZ ;  /* 0x0000000000767805 */ /* 0x000fc4000001ff00 */
[----:B------:R-:W-:Y:S02]  /*1a70*/  CS2R R120, SRZ ;  /* 0x0000000000787805 */ /* 0x000fe4000001ff00 */
[----:B------:R-:W-:Y:S01]  /*1a80*/  CS2R R122, SRZ ;  /* 0x00000000007a7805 */ /* 0x000fe2000001ff00 */
[----:B------:R1:W-:Y:S01]  /*1a90*/  STL [R1+0x18], RZ ;  /* 0x000018ff01007387 */ /* 0x0003e20000100800 */
        /* <DEDUP_REMOVED lines=16> */
[----:B0-----:R-:W-:Y:S02]  /*1ba0*/  R2UR UR8, R2 ;  /* 0x00000000020872ca */ /* 0x001fe400000e0000 */
[----:B--2---:R-:W-:Y:S02]  /*1bb0*/  CS2R R2, SRZ ;  /* 0x0000000000027805 */ /* 0x004fe4000001ff00 */
[----:B------:R-:W-:Y:S01]  /*1bc0*/  CS2R R148, SRZ ;  /* 0x0000000000947805 */ /* 0x000fe2000001ff00 */
[----:B------:R1:W-:Y:S01]  /*1bd0*/  STL [R1+0x4], RZ ;  /* 0x000004ff01007387 */ /* 0x0003e20000100800 */
[----:B------:R-:W-:-:S02]  /*1be0*/  CS2R R150, SRZ ;  /* 0x0000000000967805 */ /* 0x000fc4000001ff00 */
[----:B------:R-:W-:Y:S02]  /*1bf0*/  CS2R R24, SRZ ;  /* 0x0000000000187805 */ /* 0x000fe4000001ff00 */
[----:B------:R-:W-:Y:S01]  /*1c00*/  CS2R R26, SRZ ;  /* 0x00000000001a7805 */ /* 0x000fe2000001ff00 */
[----:B------:R1:W-:Y:S01]  /*1c10*/  STL [R1], RZ ;  /* 0x000000ff01007387 */ /* 0x0003e20000100800 */
[----:B------:R-:W-:Y:S02]  /*1c20*/  CS2R R28, SRZ ;  /* 0x00000000001c7805 */ /* 0x000fe4000001ff00 */
[----:B------:R-:W-:Y:S02]  /*1c30*/  CS2R R30, SRZ ;  /* 0x00000000001e7805 */ /* 0x000fe4000001ff00 */
[----:B------:R-:W-:Y:S02]  /*1c40*/  CS2R R32, SRZ ;  /* 0x0000000000207805 */ /* 0x000fe4000001ff00 */
[----:B------:R-:W-:-:S02]  /*1c50*/  CS2R R34, SRZ ;  /* 0x0000000000227805 */ /* 0x000fc4000001ff00 */
[----:B------:R-:W-:Y:S02]  /*1c60*/  CS2R R36, SRZ ;  /* 0x0000000000247805 */ /* 0x000fe4000001ff00 */
[----:B------:R-:W-:Y:S02]  /*1c70*/  CS2R R38, SRZ ;  /* 0x0000000000267805 */ /* 0x000fe4000001ff00 */
        /* <DEDUP_REMOVED lines=11> */
[----:B----4-:R-:W-:Y:S02]  /*1d30*/  CS2R R62, SRZ ;  /* 0x00000000003e7805 */ /* 0x010fe4000001ff00 */
        /* <DEDUP_REMOVED lines=11> */
[----:B------:R-:W-:Y:S01]  /*1df0*/  CS2R R86, SRZ ;  /* 0x0000000000567805 */ /* 0x000fe2000001ff00 */
[----:B-1----:R-:W-:Y:S06]  /*1e00*/  @!P0 BRA `(.L_x_18) ;  /* 0x0000001400288947 */ /* 0x002fec0003800000 */
[----:B------:R-:W0:Y:S01]  /*1e10*/  S2UR UR10, SR_CgaCtaId ;  /* 0x00000000000a79c3 */ /* 0x000e220000008800 */
[----:B------:R-:W-:Y:S01]  /*1e20*/  ULEA.HI UR6, UR8, UR8, URZ, 0x1 ;  /* 0x0000000808067291 */ /* 0x000fe2000f8f083f */
[----:B------:R-:W-:Y:S01]  /*1e30*/  IMAD.MOV.U32 R0, RZ, RZ, RZ ;  /* 0x000000ffff007224 */ /* 0x000fe200078e00ff */
[----:B------:R-:W-:Y:S01]  /*1e40*/  UMOV UR9, 0x400 ;  /* 0x0000040000097882 */ /* 0x000fe20000000000 */
[----:B------:R-:W-:Y:S01]  /*1e50*/  IMAD.U32 R229, RZ, RZ, UR4 ;  /* 0x00000004ffe57e24 */ /* 0x000fe2000f8e00ff */
[----:B------:R-:W-:Y:S01]  /*1e60*/  ULOP3.LUT UR6, UR6, 0x1ffffe, URZ, 0xc0, !UPT ;  /* 0x001ffffe06067892 */ /* 0x000fe2000f8ec03f */
[----:B------:R-:W-:Y:S01]  /*1e70*/  UMOV UR14, UR7 ;  /* 0x00000007000e7c82 */ /* 0x000fe20008000000 */
[----:B------:R-:W-:Y:S02]  /*1e80*/  UPLOP3.LUT UP0, UPT, UPT, UPT, UPT, 0x40, 0x0 ;  /* 0x000000000000789c */ /* 0x000fe40003f0e870 */
[----:B------:R-:W-:Y:S01]  /*1e90*/  UIADD3 UR6, UR8, -UR6, URZ ;  /* 0x8000000608067290 */ /* 0x000fe2000fffe03f */
[----:B------:R-:W-:Y:S01]  /*1ea0*/  UMOV UR16, UR5 ;  /* 0x0000000500107c82 */ /* 0x000fe20008000000 */
[----:B------:R-:W-:Y:S01]  /*1eb0*/  UMOV UR17, UR5 ;  /* 0x0000000500117c82 */ /* 0x000fe20008000000 */
[----:B------:R-:W-:Y:S01]  /*1ec0*/  UMOV UR7, URZ ;  /* 0x0000003f00077c82 */ /* 0x000fe20008000000 */
[----:B------:R-:W-:Y:S01]  /*1ed0*/  ULDC UR25, c[0x0][0x644] ;  /* 0x0001910000197ab9 */ /* 0x000fe20000000800 */
[----:B0-----:R-:W-:-:S04]  /*1ee0*/  ULEA UR9, UR10, UR9, 0x18 ;  /* 0x000000090a097291 */ /* 0x001fc8000f8ec03f */
[----:B------:R-:W-:-:S04]  /*1ef0*/  ULEA UR6, UR6, UR9, 0xb ;  /* 0x0000000906067291 */ /* 0x000fc8000f8e583f */
[----:B------:R-:W-:-:S04]  /*1f00*/  UIADD3 UR6, UR6, 0x180, URZ ;  /* 0x0000018006067890 */ /* 0x000fc8000fffe03f */
[----:B------:R-:W-:-:S03]  /*1f10*/  USHF.R.U32.HI UR8, URZ, 0x4, UR6 ;  /* 0x000000043f087899 */ /* 0x000fc60008011606 */
[----:B------:R-:W-:Y:S01]  /*1f20*/  UMOV UR6, URZ ;  /* 0x0000003f00067c82 */ /* 0x000fe20008000000 */
[----:B------:R-:W-:-:S12]  /*1f30*/  ULOP3.LUT UR15, UR8, 0x3fff, URZ, 0xc0, !UPT ;  /* 0x00003fff080f7892 */ /* 0x000fd8000f8ec03f */
.L_x_26:
[----:B------:R-:W-:-:S06]  /*1f40*/  UISETP.NE.AND UP1, UPT, UR22, 0x3, UPT ;  /* 0x000000031600788c */ /* 0x000fcc000bf25270 */
[----:B------:R-:W-:-:S13]  /*1f50*/  PLOP3.LUT P1, PT, PT, PT, UP1, 0x80, 0x0 ;  /* 0x000000000000781c */ /* 0x000fda0003f2f018 */
[----:B-----5:R-:W-:Y:S05]  /*1f60*/  @!P1 BRA `(.L_x_19) ;  /* 0x0000000000049947 */ /* 0x020fea0003800000 */
[----:B------:R-:W-:Y:S01]  /*1f70*/  BPT.TRAP 0x1 ;  /* 0x000000040000795c */ /* 0x000fe20000300000 */
.L_x_19:
[----:B------:R-:W0:Y:S01]  /*1f80*/  S2UR UR9, SR_CgaCtaId ;  /* 0x00000000000979c3 */ /* 0x000e220000008800 */
[----:B------:R-:W-:Y:S01]  /*1f90*/  UMOV UR8, 0x400 ;  /* 0x0000040000087882 */ /* 0x000fe20000000000 */
[----:B------:R-:W-:Y:S01]  /*1fa0*/  SHF.L.U32 R152, R229, 0x1f, RZ ;  /* 0x0000001fe5987819 */ /* 0x000fe200000006ff */
[----:B0-----:R-:W-:-:S04]  /*1fb0*/  ULEA UR24, UR9, UR8, 0x18 ;  /* 0x0000000809187291 */ /* 0x001fc8000f8ec03f */
[----:B------:R-:W-:-:S09]  /*1fc0*/  ULEA UR8, UR16, UR24, 0x3 ;  /* 0x0000001810087291 */ /* 0x000fd2000f8e183f */
[----:B------:R0:W1:Y:S01]  /*1fd0*/  SYNCS.PHASECHK.TRANS64.TRYWAIT P0, [UR8], R152 ;  /* 0x00000098ff0075a7 */ /* 0x0000620008000148 */
[----:B------:R-:W-:Y:S05]  /*1fe0*/  @!P1 BRA `(.L_x_20) ;  /* 0x0000000000049947 */ /* 0x000fea0003800000 */
[----:B------:R-:W-:Y:S01]  /*1ff0*/  BPT.TRAP 0x1 ;  /* 0x000000040000795c */ /* 0x000fe20000300000 */
.L_x_20:
[----:B-1----:R-:W-:Y:S05]  /*2000*/  @P0 BRA `(.L_x_21) ;  /* 0x0000000000080947 */ /* 0x002fea0003800000 */
[----:B------:R-:W1:Y:S02]  /*2010*/  SYNCS.PHASECHK.TRANS64.TRYWAIT P0, [UR8], R152 ;  /* 0x00000098ff0075a7 */ /* 0x000e640008000148 */
[----:B-1----:R-:W-:Y:S05]  /*2020*/  @!P0 BRA `(.L_x_22) ;  /* 0x000000d400348947 */ /* 0x002fea0003800000 */
.L_x_21:
[----:B------:R2:W-:Y:S02]  /*2030*/  STL [R1+0xe4], R0 ;  /* 0x0000e40001007387 */ /* 0x0005e40000100800 */
[----:B--2---:R-:W0:Y:S02]  /*2040*/  S2R R0, SR_TID.X ;  /* 0x0000000000007919 */ /* 0x004e240000002100 */
[C---:B01----:R-:W-:Y:S02]  /*2050*/  IMAD.SHL.U32 R152, R0.reuse, 0x20, RZ ;  /* 0x0000002000987824 */ /* 0x043fe400078e00ff */
[----:B------:R-:W-:-:S03]  /*2060*/  IMAD.SHL.U32 R153, R0, 0x200, RZ ;  /* 0x0000020000997824 */ /* 0x000fc600078e00ff */
[----:B------:R-:W-:-:S04]  /*2070*/  LOP3.LUT R152, R152, 0x1c00, RZ, 0xc0, !PT ;  /* 0x00001c0098987812 */ /* 0x000fc800078ec0ff */
[----:B------:R-:W-:Y:S02]  /*2080*/  LOP3.LUT R152, R152, 0x200, R153, 0xf8, !PT ;  /* 0x0000020098987812 */ /* 0x000fe400078ef899 */
[----:B------:R-:W-:Y:S02]  /*2090*/  SHF.L.U32 R153, R0, 0x4, RZ ;  /* 0x0000000400997819 */ /* 0x000fe400000006ff */
[----:B------:R0:W5:Y:S01]  /*20a0*/  LDL.LU R0, [R1+0xe4] ;  /* 0x0000e40001007983 */ /* 0x0001620000300800 */
[----:B------:R-:W-:Y:S01]  /*20b0*/  UIADD3 UR8, UR24, 0x18180, URZ ;  /* 0x0001818018087890 */ /* 0x000fe2000fffe03f */
[--C-:B------:R-:W-:Y:S01]  /*20c0*/  LOP3.LUT R152, R152, 0x1c0, R153.reuse, 0xf8, !PT ;  /* 0x000001c098987812 */ /* 0x100fe200078ef899 */
[----:B------:R-:W-:Y:S02]  /*20d0*/  USEL UR7, UR7, URZ, !UP0 ;  /* 0x0000003f07077287 */ /* 0x000fe4000c000000 */
[----:B------:R-:W-:Y:S01]  /*20e0*/  USHF.R.U32.HI UR8, URZ, 0x4, UR8 ;  /* 0x000000043f087899 */ /* 0x000fe20008011608 */
[----:B------:R-:W-:Y:S01]  /*20f0*/  LOP3.LUT R152, R152, 0x20, R153, 0xf8, !PT ;  /* 0x0000002098987812 */ /* 0x000fe200078ef899 */
[----:B------:R-:W-:Y:S01]  /*2100*/  IMAD.U32 R153, RZ, RZ, UR16 ;  /* 0x00000010ff997e24 */ /* 0x000fe2000f8e00ff */
[----:B------:R-:W-:-:S02]  /*2110*/  ULOP3.LUT UR9, UR15, 0x10000, URZ, 0xfc, !UPT ;  /* 0x000100000f097892 */ /* 0x000fc4000f8efc3f */
[----:B------:R-:W-:Y:S01]  /*2120*/  SHF.R.U32.HI R152, RZ, 0x3, R152 ;  /* 0x00000003ff987819 */ /* 0x000fe20000011698 */
[----:B------:R-:W-:Y:S02]  /*2130*/  ULOP3.LUT UR8, UR8, 0x3fff, URZ, 0xc0, !UPT ;  /* 0x00003fff08087892 */ /* 0x000fe4000f8ec03f */
[----:B------:R-:W-:Y:S02]  /*2140*/  UISETP.NE.U32.AND UP0, UPT, UR7, URZ, UPT ;  /* 0x0000003f0700728c */ /* 0x000fe4000bf05070 */
[----:B------:R-:W-:Y:S01]  /*2150*/  IMAD R153, R153, 0x800, R152 ;  /* 0x0000080099997824 */ /* 0x000fe200078e0298 */
[----:B------:R-:W-:Y:S02]  /*2160*/  ULOP3.LUT UR10, UR8, 0x10000, URZ, 0xfc, !UPT ;  /* 0x00010000080a7892 */ /* 0x000fe4000f8efc3f */
[----:B------:R-:W-:Y:S02]  /*2170*/  ULEA UR8, UR16, UR9, 0x9 ;  /* 0x0000000910087291 */ /* 0x000fe4000f8e483f */
[----:B------:R-:W-:Y:S01]  /*2180*/  LDS R152, [R153+UR24+0x30180] ;  /* 0x0301801899987984 */ /* 0x000fe20008000800 */
[----:B------:R-:W-:Y:S01]  /*2190*/  ULEA UR10, UR16, UR10, 0x9 ;  /* 0x0000000a100a7291 */ /* 0x000fe2000f8e483f */
[----:B------:R-:W-:-:S02]  /*21a0*/  UMOV UR9, 0xc0000010 ;  /* 0xc000001000097882 */ /* 0x000fc40000000000 */
[----:B------:R-:W1:Y:S01]  /*21b0*/  LDS R153, [R153+UR24+0x30580] ;  /* 0x0305801899997984 */ /* 0x000e620008000800 */
[----:B------:R-:W-:Y:S01]  /*21c0*/  UMOV UR11, 0x80000020 ;  /* 0x80000020000b7882 */ /* 0x000fe20000000000 */
[----:B------:R-:W-:Y:S01]  /*21d0*/  UIADD3 UR6, UR6, 0x1, URZ ;  /* 0x0000000106067890 */ /* 0x000fe2000fffe03f */
[----:B-1----:R-:W-:-:S06]  /*21e0*/  WARPGROUP.ARRIVE ;  /* 0x00000000000079c5 */ /* 0x002fcc0000000000 */
[----:B------:R-:W-:Y:S01]  /*21f0*/  QGMMA.SP.64x128x64.F32.E4M3.E4M3 R88, gdesc[UR8], R88, UP0, R152 ;  /* 0x05e09800085879f3 */ /* 0x000fe2000bf00a58 */
[----:B------:R-:W-:Y:S01]  /*2200*/  UIADD3 UR8, UR8, 0x100, URZ ;  /* 0x0000010008087890 */ /* 0x000fe2000fffe03f */
[----:B------:R-:W-:-:S14]  /*2210*/  UMOV UR9, 0xc0000010 ;  /* 0xc000001000097882 */ /* 0x000fdc0000000000 */
[----:B------:R-:W-:Y:S01]  /*2220*/  QGMMA.SP.64x128x64.F32.E4M3.E4M3 R24, gdesc[UR8], R24, UP0, R153, gsb0 ;  /* 0x05e09900081879f3 */ /* 0x000fe2000b800a18 */
[----:B------:R-:W-:-:S04]  /*2230*/  UISETP.NE.AND UP0, UPT, UR6, UR25, UPT ;  /* 0x000000190600728c */ /* 0x000fc8000bf05270 */
[----:B------:R-:W-:-:S04]  /*2240*/  USEL UR7, URZ, 0x1, UP0 ;  /* 0x000000013f077887 */ /* 0x000fc80008000000 */
[----:B------:R-:W-:-:S06]  /*2250*/  UISETP.NE.AND UP0, UPT, UR7, URZ, UPT ;  /* 0x0000003f0700728c */ /* 0x000fcc000bf05270 */
[----:B------:R-:W-:Y:S01]  /*2260*/  PLOP3.LUT P0, PT, PT, PT, UP0, 0x80, 0x0 ;  /* 0x000000000000781c */ /* 0x000fe20003f0f008 */
[----:B------:R-:W-:-:S12]  /*2270*/  WARPGROUP.DEPBAR.LE gsb0, 0x0 ;  /* 0x00008000000079c5 */ /* 0x000fd80000010000 */
[----:B0-----:R-:W-:Y:S05]  /*2280*/  @!P0 BRA `(.L_x_23) ;  /* 0x0000000c00808947 */ /* 0x001fea0003800000 */
[----:B------:R-:W-:Y:S01]  /*2290*/  FADD R227, R89, R227 ;  /* 0x000000e359e37221 */ /* 0x000fe20000000000 */
[----:B------:R-:W-:-:S01]  /*22a0*/  FADD R226, R90, R226 ;  /* 0x000000e25ae27221 */ /* 0x000fc20000000000 */
[----:B-----5:R0:W-:Y:S01]  /*22b0*/  STL [R1+0xe4], R0 ;  /* 0x0000e40001007387 */ /* 0x0201e20000100800 */
[----:B------:R-:W-:-:S01]  /*22c0*/  FADD R225, R91, R225 ;  /* 0x000000e15be17221 */ /* 0x000fc20000000000 */
[----:B------:R-:W-:Y:S01]  /*22d0*/  FADD R224, R92, R224 ;  /* 0x000000e05ce07221 */ /* 0x000fe20000000000 */
[----:B------:R-:W-:-:S01]  /*22e0*/  FADD R223, R93, R223 ;  /* 0x000000df5ddf7221 */ /* 0x000fc20000000000 */
[----:B------:R-:W-:Y:S01]  /*22f0*/  FADD R222, R94, R222 ;  /* 0x000000de5ede7221 */ /* 0x000fe20000000000 */
[----:B0-----:R-:W2:Y:S01]  /*2300*/  LDL.LU R0, [R1+0x30] ;  /* 0x0000300001007983 */ /* 0x001ea20000300800 */
[----:B------:R-:W-:-:S03]  /*2310*/  FADD R228, R88, R228 ;  /* 0x000000e458e47221 */ /* 0x000fc60000000000 */
[----:B------:R0:W-:Y:S01]  /*2320*/  STL [R1+0xe8], R227 ;  /* 0x0000e8e301007387 */ /* 0x0001e20000100800 */
[----:B------:R-:W-:-:S01]  /*2330*/  FADD R221, R95, R221 ;  /* 0x000000dd5fdd7221 */ /* 0x000fc20000000000 */
[----:B------:R-:W-:Y:S02]  /*2340*/  FADD R220, R96, R220 ;  /* 0x000000dc60dc7221 */ /* 0x000fe40000000000 */
[----:B0-----:R-:W3:Y:S04]  /*2350*/  LDL.LU R227, [R1+0x2c] ;  /* 0x00002c0001e37983 */ /* 0x001ee80000300800 */
[----:B------:R0:W-:Y:S01]  /*2360*/  STL [R1+0xec], R226 ;  /* 0x0000ece201007387 */ /* 0x0001e20000100800 */
[----:B------:R-:W-:-:S03]  /*2370*/  FADD R219, R97, R219 ;  /* 0x000000db61db7221 */ /* 0x000fc60000000000 */
[----:B0-----:R-:W4:Y:S04]  /*2380*/  LDL.LU R226, [R1+0x28] ;  /* 0x0000280001e27983 */ /* 0x001f280000300800 */
        /* <DEDUP_REMOVED lines=9> */
[----:B------:R0:W-:Y:S04]  /*2420*/  STL [R1+0xfc], R222 ;  /* 0x0000fcde01007387 */ /* 0x0001e80000100800 */
        /* <DEDUP_REMOVED lines=12> */
[----:B0-----:R-:W4:Y:S01]  /*24f0*/  LDL.LU R216, [R1] ;  /* 0x0000000001d87983 */ /* 0x001f220000300800 */
[----:B------:R-:W-:-:S01]  /*2500*/  FADD R215, R101, R215 ;  /* 0x000000d765d77221 */ /* 0x000fc20000000000 */
[----:B------:R-:W-:Y:S01]  /*2510*/  FADD R214, R102, R214 ;  /* 0x000000d666d67221 */ /* 0x000fe20000000000 */
[----:B------:R-:W-:-:S01]  /*2520*/  FADD R213, R103, R213 ;  /* 0x000000d567d57221 */ /* 0x000fc20000000000 */
[----:B------:R-:W-:Y:S01]  /*2530*/  FADD R212, R104, R212 ;  /* 0x000000d468d47221 */ /* 0x000fe20000000000 */
[----:B------:R-:W-:-:S01]  /*2540*/  FADD R211, R105, R211 ;  /* 0x000000d369d37221 */ /* 0x000fc20000000000 */
[----:B------:R-:W-:Y:S01]  /*2550*/  STL [R1+0x118], R215 ;  /* 0x000118d701007387 */ /* 0x000fe20000100800 */
        /* <DEDUP_REMOVED lines=11> */
[----:B------:R0:W-:Y:S01]  /*2610*/  STL [R1+0x124], R212 ;  /* 0x000124d401007387 */ /* 0x0001e20000100800 */
[----:B------:R-:W-:-:S01]  /*2620*/  FADD R201, R115, R201 ;  /* 0x000000c973c97221 */ /* 0x000fc20000000000 */
[----:B------:R-:W-:Y:S01]  /*2630*/  FADD R200, R116, R200 ;  /* 0x000000c874c87221 */ /* 0x000fe20000000000 */
        /* <DEDUP_REMOVED lines=68> */
[----:B--2---:R-:W-:-:S01]  /*2a80*/  FADD R0, R69, R0 ;  /* 0x0000000045007221 */ /* 0x004fc20000000000 */
[----:B---3--:R-:W-:Y:S01]  /*2a90*/  FADD R227, R68, R227 ;  /* 0x000000e344e37221 */ /* 0x008fe20000000000 */
[----:B----4-:R-:W-:-:S01]  /*2aa0*/  FADD R226, R67, R226 ;  /* 0x000000e243e27221 */ /* 0x010fc20000000000 */
        /* <DEDUP_REMOVED lines=9> */
[----:B------:R-:W-:-:S05]  /*2b40*/  FADD R216, R57, R216 ;  /* 0x000000d839d87221 */ /* 0x000fca0000000000 */
[----:B------:R1:W-:Y:S04]  /*2b50*/  STL [R1], R216 ;  /* 0x000000d801007387 */ /* 0x0003e80000100800 */
[----:B------:R2:W-:Y:S04]  /*2b60*/  STL [R1+0x4], R217 ;  /* 0x000004d901007387 */ /* 0x0005e80000100800 */
        /* <DEDUP_REMOVED lines=8> */
[----:B0-----:R-:W4:Y:S04]  /*2bf0*/  LDL.LU R212, [R1+0x34] ;  /* 0x0000340001d47983 */ /* 0x001f280000300800 */
[----:B------:R0:W-:Y:S04]  /*2c00*/  STL [R1+0x28], R226 ;  /* 0x000028e201007387 */ /* 0x0001e80000100800 */
[----:B------:R-:W4:Y:S04]  /*2c10*/  LDL.LU R213, [R1+0x38] ;  /* 0x0000380001d57983 */ /* 0x000f280000300800 */
[----:B------:R0:W-:Y:S04]  /*2c20*/  STL [R1+0x2c], R227 ;  /* 0x00002ce301007387 */ /* 0x0001e80000100800 */
[----:B------:R-:W4:Y:S04]  /*2c30*/  LDL.LU R214, [R1+0x3c] ;  /* 0x00003c0001d67983 */ /* 0x000f280000300800 */
[----:B------:R0:W-:Y:S04]  /*2c40*/  STL [R1+0x30], R0 ;  /* 0x0000300001007387 */ /* 0x0001e80000100800 */
[----:B------:R-:W4:Y:S04]  /*2c50*/  LDL.LU R215, [R1+0x40] ;  /* 0x0000400001d77983 */ /* 0x000f280000300800 */
[----:B-1----:R-:W4:Y:S04]  /*2c60*/  LDL.LU R216, [R1+0x44] ;  /* 0x0000440001d87983 */ /* 0x002f280000300800 */
[----:B--2---:R-:W2:Y:S04]  /*2c70*/  LDL.LU R217, [R1+0x48] ;  /* 0x0000480001d97983 */ /* 0x004ea80000300800 */
[----:B---3--:R-:W3:Y:S04]  /*2c80*/  LDL.LU R218, [R1+0x4c] ;  /* 0x00004c0001da7983 */ /* 0x008ee80000300800 */
[----:B----4-:R-:W4:Y:S04]  /*2c90*/  LDL.LU R219, [R1+0x50] ;  /* 0x0000500001db7983 */ /* 0x010f280000300800 */
[----:B------:R-:W4:Y:S04]  /*2ca0*/  LDL.LU R220, [R1+0x54] ;  /* 0x0000540001dc7983 */ /* 0x000f280000300800 */
[----:B------:R-:W4:Y:S04]  /*2cb0*/  LDL.LU R221, [R1+0x58] ;  /* 0x0000580001dd7983 */ /* 0x000f280000300800 */
[----:B------:R-:W4:Y:S04]  /*2cc0*/  LDL.LU R222, [R1+0x5c] ;  /* 0x00005c0001de7983 */ /* 0x000f280000300800 */
[----:B------:R-:W4:Y:S04]  /*2cd0*/  LDL.LU R223, [R1+0x60] ;  /* 0x0000600001df7983 */ /* 0x000f280000300800 */
[----:B------:R-:W4:Y:S04]  /*2ce0*/  LDL.LU R224, [R1+0x64] ;  /* 0x0000640001e07983 */ /* 0x000f280000300800 */
[----:B------:R-:W4:Y:S04]  /*2cf0*/  LDL.LU R225, [R1+0x68] ;  /* 0x0000680001e17983 */ /* 0x000f280000300800 */
[----:B0-----:R-:W4:Y:S04]  /*2d00*/  LDL.LU R226, [R1+0x6c] ;  /* 0x00006c0001e27983 */ /* 0x001f280000300800 */
[----:B------:R-:W4:Y:S04]  /*2d10*/  LDL.LU R227, [R1+0x70] ;  /* 0x0000700001e37983 */ /* 0x000f280000300800 */
[----:B------:R-:W4:Y:S01]  /*2d20*/  LDL.LU R0, [R1+0x74] ;  /* 0x0000740001007983 */ /* 0x000f220000300800 */
[----:B------:R-:W-:-:S05]  /*2d30*/  FADD R212, R70, R212 ;  /* 0x000000d446d47221 */ /* 0x000fca0000000000 */
[----:B------:R0:W-:Y:S01]  /*2d40*/  STL [R1+0x34], R212 ;  /* 0x000034d401007387 */ /* 0x0001e20000100800 */
[----:B------:R-:W-:-:S03]  /*2d50*/  FADD R213, R71, R213 ;  /* 0x000000d547d57221 */ /* 0x000fc60000000000 */
[----:B0-----:R0:W5:Y:S01]  /*2d60*/  LDL.LU R212, [R1+0x124] ;  /* 0x0001240001d47983 */ /* 0x0011620000300800 */
[----:B------:R-:W-:-:S03]  /*2d70*/  FADD R214, R72, R214 ;  /* 0x000000d648d67221 */ /* 0x000fc60000000000 */
[----:B------:R1:W-:Y:S01]  /*2d80*/  STL [R1+0x38], R213 ;  /* 0x000038d501007387 */ /* 0x0003e20000100800 */
[----:B------:R-:W-:-:S01]  /*2d90*/  FADD R215, R73, R215 ;  /* 0x000000d749d77221 */ /* 0x000fc20000000000 */
[----:B------:R-:W-:Y:S02]  /*2da0*/  FADD R216, R74, R216 ;  /* 0x000000d84ad87221 */ /* 0x000fe40000000000 */
[----:B-1----:R0:W5:Y:S01]  /*2db0*/  LDL.LU R213, [R1+0x120] ;  /* 0x0001200001d57983 */ /* 0x0021620000300800 */
[----:B--2---:R-:W-:-:S03]  /*2dc0*/  FADD R217, R75, R217 ;  /* 0x000000d94bd97221 */ /* 0x004fc60000000000 */
[----:B------:R1:W-:Y:S01]  /*2dd0*/  STL [R1+0x3c], R214 ;  /* 0x00003cd601007387 */ /* 0x0003e20000100800 */
[----:B---3--:R-:W-:-:S03]  /*2de0*/  FADD R218, R76, R218 ;  /* 0x000000da4cda7221 */ /* 0x008fc60000000000 */
[----:B-1----:R0:W5:Y:S01]  /*2df0*/  LDL.LU R214, [R1+0x11c] ;  /* 0x00011c0001d67983 */ /* 0x0021620000300800 */
[----:B----4-:R-:W-:-:S03]  /*2e00*/  FADD R219, R77, R219 ;  /* 0x000000db4ddb7221 */ /* 0x010fc60000000000 */
[----:B------:R1:W-:Y:S01]  /*2e10*/  STL [R1+0x40], R215 ;  /* 0x000040d701007387 */ /* 0x0003e20000100800 */
[----:B------:R-:W-:-:S01]  /*2e20*/  FADD R220, R78, R220 ;  /* 0x000000dc4edc7221 */ /* 0x000fc20000000000 */
[----:B------:R-:W-:Y:S02]  /*2e30*/  FADD R221, R79, R221 ;  /* 0x000000dd4fdd7221 */ /* 0x000fe40000000000 */
[----:B-1----:R0:W5:Y:S04]  /*2e40*/  LDL.LU R215, [R1+0x118] ;  /* 0x0001180001d77983 */ /* 0x0021680000300800 */
[----:B------:R1:W-:Y:S01]  /*2e50*/  STL [R1+0x44], R216 ;  /* 0x000044d801007387 */ /* 0x0003e20000100800 */
[----:B------:R-:W-:-:S01]  /*2e60*/  FADD R222, R80, R222 ;  /* 0x000000de50de7221 */ /* 0x000fc20000000000 */
[----:B------:R-:W-:-:S02]  /*2e70*/  FADD R223, R81, R223 ;  /* 0x000000df51df7221 */ /* 0x000fc40000000000 */
[----:B-1----:R0:W5:Y:S04]  /*2e80*/  LDL.LU R216, [R1+0x114] ;  /* 0x0001140001d87983 */ /* 0x0021680000300800 */
[----:B------:R1:W-:Y:S01]  /*2e90*/  STL [R1+0x48], R217 ;  /* 0x000048d901007387 */ /* 0x0003e20000100800 */
[----:B------:R-:W-:-:S03]  /*2ea0*/  FADD R224, R82, R224 ;  /* 0x000000e052e07221 */ /* 0x000fc60000000000 */
        /* <DEDUP_REMOVED lines=13> */
[----:B------:R1:W-:Y:S04]  /*2f80*/  STL [R1+0x5c], R222 ;  /* 0x00005cde01007387 */ /* 0x0003e80000100800 */
        /* <DEDUP_REMOVED lines=12> */
[----:B-1----:R-:W2:Y:S01]  /*3050*/  LDL.LU R0, [R1+0xe4] ;  /* 0x0000e40001007983 */ /* 0x002ea20000300800 */
[----:B------:R-:W-:-:S02]  /*3060*/  WARPGROUP.DEPBAR.LE gsb0, 0x0 ;  /* 0x00008000000079c5 */ /* 0x000fc40000010000 */
[----:B------:R-:W-:Y:S01]  /*3070*/  UMOV UR6, URZ ;  /* 0x0000003f00067c82 */ /* 0x000fe20008000000 */
[----:B0-2---:R-:W-:-:S07]  /*3080*/  FADD R0, R0, R87 ;  /* 0x0000005700007221 */ /* 0x005fce0000000000 */
.L_x_23:
[----:B------:R-:W-:Y:S05]  /*3090*/  @!P1 BRA `(.L_x_24) ;  /* 0x0000000000049947 */ /* 0x000fea0003800000 */
[----:B------:R-:W-:Y:S01]  /*30a0*/  BPT.TRAP 0x1 ;  /* 0x000000040000795c */ /* 0x000fe20000300000 */
.L_x_24:
[----:B------:R0:W-:Y:S04]  /*30b0*/  STL [R1+0xec], R3 ;  /* 0x0000ec0301007387 */ /* 0x0001e80000100800 */
[----:B0-----:R-:W2:Y:S04]  /*30c0*/  LDL R3, [R1+0x80] ;  /* 0x0000800001037983 */ /* 0x001ea80000100800 */
[----:B------:R0:W-:Y:S04]  /*30d0*/  STL [R1+0xe8], R2 ;  /* 0x0000e80201007387 */ /* 0x0001e80000100800 */
[----:B0-----:R-:W2:Y:S04]  /*30e0*/  LDL R2, [R1+0x7c] ;  /* 0x00007c0001027983 */ /* 0x001ea80000100800 */
[----:B-----5:R0:W-:Y:S04]  /*30f0*/  STL [R1+0xe4], R0 ;  /* 0x0000e40001007387 */ /* 0x0201e80000100800 */
[----:B0-----:R-:W3:Y:S01]  /*3100*/  LDL R0, [R1+0x78] ;  /* 0x0000780001007983 */ /* 0x001ee20000100800 */
[----:B------:R-:W-:Y:S01]  /*3110*/  IMAD.U32 R152, RZ, RZ, UR17 ;  /* 0x00000011ff987e24 */ /* 0x000fe2000f8e00ff */
[----:B--2---:R-:W-:-:S02]  /*3120*/  LOP3.LUT P0, RZ, R2, R3, RZ, 0xc0, !PT ;  /* 0x0000000302ff7212 */ /* 0x004fc4000780c0ff */
[----:B------:R0:W5:Y:S04]  /*3130*/  LDL.LU R3, [R1+0xec] ;  /* 0x0000ec0001037983 */ /* 0x0001680000300800 */
[----:B------:R0:W5:Y:S07]  /*3140*/  LDL.LU R2, [R1+0xe8] ;  /* 0x0000e80001027983 */ /* 0x00016e0000300800 */
[----:B------:R-:W-:-:S05]  /*3150*/  @P0 LEA R152, R152, UR24, 0x3 ;  /* 0x0000001898980c11 */ /* 0x000fca000f8e18ff */
[----:B------:R-:W-:-:S05]  /*3160*/  @P0 VIADD R152, R152, 0x60 ;  /* 0x0000006098980836 */ /* 0x000fca0000000000 */
[----:B---3--:R-:W-:Y:S02]  /*3170*/  @P0 PRMT R152, R0, 0x654, R152 ;  /* 0x0000065400980816 */ /* 0x008fe40000000098 */
[----:B------:R0:W5:Y:S01]  /*3180*/  LDL.LU R0, [R1+0xe4] ;  /* 0x0000e40001007983 */ /* 0x0001620000300800 */
[----:B------:R-:W-:Y:S01]  /*3190*/  UISETP.GT.U32.AND UP1, UPT, UR13, 0x1, UPT ;  /* 0x000000010d00788c */ /* 0x000fe2000bf24070 */
[----:B------:R0:W-:Y:S05]  /*31a0*/  @P0 SYNCS.ARRIVE.TRANS64.RED.A1T0 RZ, [R152+URZ], RZ ;  /* 0x000000ff98ff09a7 */ /* 0x0001ea000810043f */
[----:B------:R-:W-:-:S13]  /*31b0*/  PLOP3.LUT P0, PT, PT, PT, UP1, 0x80, 0x0 ;  /* 0x000000000000781c */ /* 0x000fda0003f0f018 */
[----:B0-----:R-:W-:Y:S05]  /*31c0*/  @P0 BRA `(.L_x_25) ;  /* 0x0000000000040947 */ /* 0x001fea0003800000 */
[----:B------:R-:W-:Y:S01]  /*31d0*/  BPT.TRAP 0x1 ;  /* 0x000000040000795c */ /* 0x000fe20000300000 */
.L_x_25:
[----:B------:R-:W-:Y:S02]  /*31e0*/  UISETP.GT.AND UP3, UPT, UR14, 0x1, UPT ;  /* 0x000000010e00788c */ /* 0x000fe4000bf64270 */
[----:B------:R-:W-:Y:S02]  /*31f0*/  UIADD3 UR16, UR16, 0x1, URZ ;  /* 0x0000000110107890 */ /* 0x000fe4000fffe03f */
[----:B------:R-:W-:Y:S02]  /*3200*/  UIADD3 UR17, UR17, 0x1, URZ ;  /* 0x0000000111117890 */ /* 0x000fe4000fffe03f */
[----:B------:R-:W-:Y:S01]  /*3210*/  PLOP3.LUT P0, PT, PT, PT, UP3, 0x80, 0x0 ;  /* 0x000000000000781c */ /* 0x000fe20003f0f038 */
[----:B------:R-:W-:Y:S02]  /*3220*/  UISETP.NE.AND UP1, UPT, UR16, 0xc, UPT ;  /* 0x0000000c1000788c */ /* 0x000fe4000bf25270 */
[----:B------:R-:W-:Y:S02]  /*3230*/  UISETP.NE.AND UP2, UPT, UR17, 0xc, UPT ;  /* 0x0000000c1100788c */ /* 0x000fe4000bf45270 */
[----:B------:R-:W-:-:S02]  /*3240*/  USEL UR7, URZ, 0x1, UP1 ;  /* 0x000000013f077887 */ /* 0x000fc40008800000 */
[----:B------:R-:W-:Y:S02]  /*3250*/  UIADD3 UR14, UR14, -0x1, URZ ;  /* 0xffffffff0e0e7890 */ /* 0x000fe4000fffe03f */
[----:B------:R-:W-:Y:S02]  /*3260*/  USEL UR16, UR16, URZ, UP1 ;  /* 0x0000003f10107287 */ /* 0x000fe40008800000 */
[----:B------:R-:W-:Y:S01]  /*3270*/  LOP3.LUT R229, R229, UR7, RZ, 0x3c, !PT ;  /* 0x00000007e5e57c12 */ /* 0x000fe2000f8e3cff */
[----:B------:R-:W-:Y:S01]  /*3280*/  USEL UR17, UR17, URZ, UP2 ;  /* 0x0000003f11117287 */ /* 0x000fe20009000000 */
[----:B------:R-:W-:Y:S01]  /*3290*/  UMOV UR7, 0x1 ;  /* 0x0000000100077882 */ /* 0x000fe20000000000 */
[----:B------:R-:W-:Y:S10]  /*32a0*/  @P0 BRA `(.L_x_26) ;  /* 0xffffffec00240947 */ /* 0x000ff4000383ffff */
.L_x_18:
[----:B-----5:R0:W-:Y:S04]  /*32b0*/  STL [R1+0xdc], R0 ;  /* 0x0000dc0001007387 */ /* 0x0201e80000100800 */
[----:B0-----:R-:W2:Y:S04]  /*32c0*/  LDL.LU R0, [R1+0x74] ;  /* 0x0000740001007983 */ /* 0x001ea80000300800 */
[----:B--2---:R0:W-:Y:S04]  /*32d0*/  STL [R1+0xd8], R0 ;  /* 0x0000d80001007387 */ /* 0x0041e80000100800 */
        /* <DEDUP_REMOVED lines=56> */
[----:B0-----:R-:W2:Y:S01]  /*3660*/  LDL.LU R0, [R1] ;  /* 0x0000000001007983 */ /* 0x001ea20000300800 */
[----:B------:R-:W-:Y:S01]  /*3670*/  UISETP.NE.AND UP0, UPT, UR6, URZ, UPT ;  /* 0x0000003f0600728c */ /* 0x000fe2000bf05270 */
[----:B------:R-:W-:Y:S01]  /*3680*/  MOV R229, R21 ;  /* 0x0000001500e57202 */ /* 0x000fe20000000f00 */
[----:B------:R-:W-:Y:S01]  /*3690*/  IMAD.MOV.U32 R153, RZ, RZ, R22 ;  /* 0x000000ffff997224 */ /* 0x000fe200078e0016 */
[----:B------:R0:W-:Y:S01]  /*36a0*/  STL [R1+0x48], R2 ;  /* 0x0000480201007387 */ /* 0x0001e20000100800 */
[----:B------:R-:W-:Y:S01]  /*36b0*/  USEL UR6, URZ, 0x1, !UP0 ;  /* 0x000000013f067887 */ /* 0x000fe2000c000000 */
[----:B------:R-:W-:-:S05]  /*36c0*/  IMAD.MOV.U32 R152, RZ, RZ, R23 ;  /* 0x000000ffff987224 */ /* 0x000fca00078e0017 */
[----:B------:R-:W-:Y:S01]  /*36d0*/  ISETP.NE.AND P0, PT, RZ, UR6, PT ;  /* 0x00000006ff007c0c */ /* 0x000fe2000bf05270 */
[----:B--2---:R0:W-:Y:S04]  /*36e0*/  STL [R1+0x4c], R0 ;  /* 0x00004c0001007387 */ /* 0x0041e80000100800 */
        /* <DEDUP_REMOVED lines=17> */
[----:B------:R0:W-:Y:S01]  /*3800*/  STL [R1], R20 ;  /* 0x0000001401007387 */ /* 0x0001e20000100800 */
[----:B------:R-:W-:Y:S05]  /*3810*/  @!P0 BRA `(.L_x_27) ;  /* 0x0000000c00d48947 */ /* 0x000fea0003800000 */
[----:B0-----:R-:W2:Y:S04]  /*3820*/  LDL.LU R19, [R1] ;  /* 0x0000000001137983 */ /* 0x001ea80000300800 */
[----:B------:R-:W3:Y:S04]  /*3830*/  LDL.LU R18, [R1+0x4] ;  /* 0x0000040001127983 */ /* 0x000ee80000300800 */
[----:B------:R-:W4:Y:S04]  /*3840*/  LDL.LU R17, [R1+0x8] ;  /* 0x0000080001117983 */ /* 0x000f280000300800 */
        /* <DEDUP_REMOVED lines=15> */
[----:B------:R-:W4:Y:S01]  /*3940*/  LDL.LU R0, [R1+0x48] ;  /* 0x0000480001007983 */ /* 0x000f220000300800 */
[----:B------:R-:W-:Y:S01]  /*3950*/  FADD R227, R89, R227 ;  /* 0x000000e359e37221 */ /* 0x000fe20000000000 */
[----:B------:R-:W-:Y:S01]  /*3960*/  FADD R226, R90, R226 ;  /* 0x000000e25ae27221 */ /* 0x000fe20000000000 */
[----:B------:R-:W-:Y:S01]  /*3970*/  FADD R225, R91, R225 ;  /* 0x000000e15be17221 */ /* 0x000fe20000000000 */
[----:B------:R-:W-:Y:S01]  /*3980*/  FADD R224, R92, R224 ;  /* 0x000000e05ce07221 */ /* 0x000fe20000000000 */
[----:B------:R-:W-:Y:S01]  /*3990*/  FADD R223, R93, R223 ;  /* 0x000000df5ddf7221 */ /* 0x000fe20000000000 */
[----:B------:R-:W-:Y:S01]  /*39a0*/  STL [R1+0xe4], R227 ;  /* 0x0000e4e301007387 */ /* 0x000fe20000100800 */
        /* <DEDUP_REMOVED lines=27> */
[----:B------:R0:W-:Y:S01]  /*3b60*/  STL [R1+0x100], R220 ;  /* 0x000100dc01007387 */ /* 0x0001e20000100800 */
[----:B------:R-:W-:Y:S01]  /*3b70*/  FADD R202, R114, R202 ;  /* 0x000000ca72ca7221 */ /* 0x000fe20000000000 */
        /* <DEDUP_REMOVED lines=51> */
[----:B--2---:R-:W-:Y:S01]  /*3eb0*/  FADD R19, R38, R19 ;  /* 0x0000001326137221 */ /* 0x004fe20000000000 */
[----:B---3--:R-:W-:-:S04]  /*3ec0*/  FADD R18, R39, R18 ;  /* 0x0000001227127221 */ /* 0x008fc80000000000 */
[----:B------:R1:W-:Y:S01]  /*3ed0*/  STL [R1], R19 ;  /* 0x0000001301007387 */ /* 0x0003e20000100800 */
[----:B----4-:R-:W-:-:S03]  /*3ee0*/  FADD R17, R40, R17 ;  /* 0x0000001128117221 */ /* 0x010fc60000000000 */
[----:B------:R2:W-:Y:S01]  /*3ef0*/  STL [R1+0x4], R18 ;  /* 0x0000041201007387 */ /* 0x0005e20000100800 */
[----:B------:R-:W-:-:S03]  /*3f00*/  FADD R16, R41, R16 ;  /* 0x0000001029107221 */ /* 0x000fc60000000000 */
        /* <DEDUP_REMOVED lines=28> */
[----:B0-----:R-:W4:Y:S01]  /*40d0*/  LDL.LU R220, [R1+0x4c] ;  /* 0x00004c0001dc7983 */ /* 0x001f220000300800 */
[----:B------:R-:W-:-:S03]  /*40e0*/  FADD R0, R56, R0 ;  /* 0x0000000038007221 */ /* 0x000fc60000000000 */
[----:B------:R0:W-:Y:S04]  /*40f0*/  STL [R1+0x40], R3 ;  /* 0x0000400301007387 */ /* 0x0001e80000100800 */
[----:B------:R-:W4:Y:S04]  /*4100*/  LDL.LU R221, [R1+0x50] ;  /* 0x0000500001dd7983 */ /* 0x000f280000300800 */
[----:B------:R0:W-:Y:S04]  /*4110*/  STL [R1+0x44], R2 ;  /* 0x0000440201007387 */ /* 0x0001e80000100800 */
[----:B------:R-:W4:Y:S04]  /*4120*/  LDL.LU R222, [R1+0x54] ;  /* 0x0000540001de7983 */ /* 0x000f280000300800 */
[----:B------:R0:W-:Y:S04]  /*4130*/  STL [R1+0x48], R0 ;  /* 0x0000480001007387 */ /* 0x0001e80000100800 */
        /* <DEDUP_REMOVED lines=28> */
[----:B------:R-:W-:-:S02]  /*4300*/  WARPGROUP.DEPBAR.LE gsb0, 0x0 ;  /* 0x00008000000079c5 */ /* 0x000fc40000010000 */
[----:B------:R-:W-:-:S05]  /*4310*/  FADD R220, R57, R220 ;  /* 0x000000dc39dc7221 */ /* 0x000fca0000000000 */
[----:B------:R0:W-:Y:S01]  /*4320*/  STL [R1+0x4c], R220 ;  /* 0x00004cdc01007387 */ /* 0x0001e20000100800 */
[----:B------:R-:W-:-:S03]  /*4330*/  FADD R221, R58, R221 ;  /* 0x000000dd3add7221 */ /* 0x000fc60000000000 */
[----:B0-----:R1:W5:Y:S01]  /*4340*/  LDL.LU R220, [R1+0x100] ;  /* 0x0001000001dc7983 */ /* 0x0013620000300800 */
[----:B------:R-:W-:-:S03]  /*4350*/  FADD R222, R59, R222 ;  /* 0x000000de3bde7221 */ /* 0x000fc60000000000 */
[----:B------:R0:W-:Y:S01]  /*4360*/  STL [R1+0x50], R221 ;  /* 0x000050dd01007387 */ /* 0x0001e20000100800 */
[----:B------:R-:W-:Y:S01]  /*4370*/  FADD R223, R60, R223 ;  /* 0x000000df3cdf7221 */ /* 0x000fe20000000000 */
[----:B------:R-:W-:Y:S02]  /*4380*/  FADD R224, R61, R224 ;  /* 0x000000e03de07221 */ /* 0x000fe40000000000 */
[----:B0-----:R1:W5:Y:S01]  /*4390*/  LDL.LU R221, [R1+0xfc] ;  /* 0x0000fc0001dd7983 */ /* 0x0013620000300800 */
[----:B------:R-:W-:-:S03]  /*43a0*/  FADD R225, R62, R225 ;  /* 0x000000e13ee17221 */ /* 0x000fc60000000000 */
[----:B------:R0:W-:Y:S01]  /*43b0*/  STL [R1+0x54], R222 ;  /* 0x000054de01007387 */ /* 0x0001e20000100800 */
[----:B------:R-:W-:-:S03]  /*43c0*/  FADD R226, R63, R226 ;  /* 0x000000e23fe27221 */ /* 0x000fc60000000000 */
[----:B0-----:R1:W5:Y:S01]  /*43d0*/  LDL.LU R222, [R1+0xf8] ;  /* 0x0000f80001de7983 */ /* 0x0013620000300800 */
[----:B------:R-:W-:-:S03]  /*43e0*/  FADD R227, R64, R227 ;  /* 0x000000e340e37221 */ /* 0x000fc60000000000 */
[----:B------:R0:W-:Y:S01]  /*43f0*/  STL [R1+0x58], R223 ;  /* 0x000058df01007387 */ /* 0x0001e20000100800 */
[----:B------:R-:W-:Y:S01]  /*4400*/  FADD R23, R65, R23 ;  /* 0x0000001741177221 */ /* 0x000fe20000000000 */
[----:B------:R-:W-:Y:S02]  /*4410*/  FADD R22, R66, R22 ;  /* 0x0000001642167221 */ /* 0x000fe40000000000 */
[----:B0-----:R1:W5:Y:S04]  /*4420*/  LDL.LU R223, [R1+0xf4] ;  /* 0x0000f40001df7983 */ /* 0x0013680000300800 */
[----:B------:R0:W-:Y:S01]  /*4430*/  STL [R1+0x5c], R224 ;  /* 0x00005ce001007387 */ /* 0x0001e20000100800 */
[----:B------:R-:W-:Y:S01]  /*4440*/  FADD R21, R67, R21 ;  /* 0x0000001543157221 */ /* 0x000fe20000000000 */
[----:B------:R-:W-:Y:S01]  /*4450*/  FADD R20, R68, R20 ;  /* 0x0000001444147221 */ /* 0x000fe20000000000 */
[----:B------:R-:W-:Y:S01]  /*4460*/  FADD R19, R69, R19 ;  /* 0x0000001345137221 */ /* 0x000fe20000000000 */
[----:B0-----:R1:W5:Y:S04]  /*4470*/  LDL.LU R224, [R1+0xf0] ;  /* 0x0000f00001e07983 */ /* 0x0013680000300800 */
[----:B------:R0:W-:Y:S01]  /*4480*/  STL [R1+0x60], R225 ;  /* 0x000060e101007387 */ /* 0x0001e20000100800 */
[----:B--2---:R-:W-:Y:S01]  /*4490*/  FADD R18, R70, R18 ;  /* 0x0000001246127221 */ /* 0x004fe20000000000 */
[----:B---3--:R-:W-:Y:S01]  /*44a0*/  FADD R17, R71, R17 ;  /* 0x0000001147117221 */ /* 0x008fe20000000000 */
[----:B----4-:R-:W-:Y:S01]  /*44b0*/  FADD R16, R72, R16 ;  /* 0x0000001048107221 */ /* 0x010fe20000000000 */
[----:B0-----:R1:W5:Y:S04]  /*44c0*/  LDL.LU R225, [R1+0xec] ;  /* 0x0000ec0001e17983 */ /* 0x0013680000300800 */
[----:B------:R0:W-:Y:S01]  /*44d0*/  STL [R1+0x64], R226 ;  /* 0x000064e201007387 */ /* 0x0001e20000100800 */
[----:B------:R-:W-:Y:S01]  /*44e0*/  FADD R15, R73, R15 ;  /* 0x0000000f490f7221 */ /* 0x000fe20000000000 */
[----:B------:R-:W-:-:S02]  /*44f0*/  FADD R14, R74, R14 ;  /* 0x0000000e4a0e7221 */ /* 0x000fc40000000000 */
[----:B0-----:R1:W5:Y:S04]  /*4500*/  LDL.LU R226, [R1+0xe8] ;  /* 0x0000e80001e27983 */ /* 0x0013680000300800 */
[----:B------:R0:W-:Y:S01]  /*4510*/  STL [R1+0x68], R227 ;  /* 0x000068e301007387 */ /* 0x0001e20000100800 */
[----:B------:R-:W-:Y:S01]  /*4520*/  FADD R13, R75, R13 ;  /* 0x0000000d4b0d7221 */ /* 0x000fe20000000000 */
[----:B------:R-:W-:Y:S02]  /*4530*/  FADD R12, R76, R12 ;  /* 0x0000000c4c0c7221 */ /* 0x000fe40000000000 */
[----:B0-----:R1:W5:Y:S04]  /*4540*/  LDL.LU R227, [R1+0xe4] ;  /* 0x0000e40001e37983 */ /* 0x0013680000300800 */
[----:B------:R1:W-:Y:S04]  /*4550*/  STL [R1+0x6c], R23 ;  /* 0x00006c1701007387 */ /* 0x0003e80000100800 */
[----:B------:R1:W-:Y:S04]  /*4560*/  STL [R1+0x70], R22 ;  /* 0x0000701601007387 */ /* 0x0003e80000100800 */
[----:B------:R1:W-:Y:S04]  /*4570*/  STL [R1+0x74], R21 ;  /* 0x0000741501007387 */ /* 0x0003e80000100800 */
        /* <DEDUP_REMOVED lines=30> */
[----:B------:R1:W-:Y:S02]  /*4760*/  STL [R1+0xd8], R2 ;  /* 0x0000d80201007387 */ /* 0x0003e40000100800 */
.L_x_27:
[----:B01----:R-:W2:Y:S01]  /*4770*/  LDL.LU R4, [R1+0xe0] ;  /* 0x0000e00001047983 */ /* 0x003ea20000300800 */
[----:B------:R-:W0:Y:S01]  /*4780*/  LDC R6, c[0x0][0x288] ;  /* 0x0000a200ff067b82 */ /* 0x000e220000000800 */
[----:B------:R-:W1:Y:S01]  /*4790*/  S2R R8, SR_TID.X ;  /* 0x0000000000087919 */ /* 0x000e620000002100 */
[----:B------:R-:W-:Y:S02]  /*47a0*/  UIADD3 UR9, UR12, UR5, URZ ;  /* 0x000000050c097290 */ /* 0x000fe4000fffe03f */
[----:B------:R-:W-:Y:S01]  /*47b0*/  USHF.R.S32.HI UR10, URZ, 0x1f, UR23 ;  /* 0x0000001f3f0a7899 */ /* 0x000fe20008011417 */
[----:B------:R-:W3:Y:S01]  /*47c0*/  LDL R9, [R1+0x8c] ;  /* 0x00008c0001097983 */ /* 0x000ee20000100800 */
[----:B------:R-:W-:Y:S01]  /*47d0*/  UISETP.GT.U32.AND UP0, UPT, UR9, 0xb, UPT ;  /* 0x0000000b0900788c */ /* 0x000fe2000bf04070 */
[----:B------:R-:W-:Y:S02]  /*47e0*/  WARPGROUP.DEPBAR.LE gsb0, 0x0 ;  /* 0x00008000000079c5 */ /* 0x000fe40000010000 */
[----:B------:R-:W-:Y:S01]  /*47f0*/  ULDC.64 UR14, c[0x0][0x6d0] ;  /* 0x0001b400000e7ab9 */ /* 0x000fe20000000a00 */
[----:B------:R-:W-:Y:S01]  /*4800*/  ULDC UR11, c[0x0][0x284] ;  /* 0x0000a100000b7ab9 */ /* 0x000fe20000000800 */
[----:B------:R-:W-:-:S02]  /*4810*/  UIMAD UR5, UR10, UR14, URZ ;  /* 0x0000000e0a0572a4 */ /* 0x000fc4000f8e023f */
[----:B------:R-:W-:Y:S01]  /*4820*/  MOV R15, UR14 ;  /* 0x0000000e000f7c02 */ /* 0x000fe20008000f00 */
[----:B------:R-:W-:Y:S01]  /*4830*/  UISETP.LT.U32.AND UP0, UPT, UR12, 0xc, UP0 ;  /* 0x0000000c0c00788c */ /* 0x000fe20008701070 */
[----:B------:R-:W-:Y:S01]  /*4840*/  IMAD.MOV.U32 R101, RZ, RZ, -0x1 ;  /* 0xffffffffff657424 */ /* 0x000fe200078e00ff */
[----:B------:R-:W-:Y:S02]  /*4850*/  UISETP.GE.U32.AND UP1, UPT, UR12, 0xc, UPT ;  /* 0x0000000c0c00788c */ /* 0x000fe4000bf26070 */
[----:B------:R-:W-:Y:S02]  /*4860*/  UIMAD UR8, UR23, UR15, UR5 ;  /* 0x0000000f170872a4 */ /* 0x000fe4000f8e0205 */
[----:B------:R-:W-:Y:S02]  /*4870*/  UIMAD.WIDE.U32 UR6, UR9, -0x55555555, URZ ;  /* 0xaaaaaaab090678a5 */ /* 0x000fe4000f8e003f */
[----:B------:R-:W-:Y:S02]  /*4880*/  USEL UR5, URZ, 0x1, !UP0 ;  /* 0x000000013f057887 */ /* 0x000fe4000c000000 */
[----:B------:R-:W-:-:S02]  /*4890*/  USHF.R.U32.HI UR6, URZ, 0x3, UR7 ;  /* 0x000000033f067899 */ /* 0x000fc40008011607 */
[----:B------:R-:W-:Y:S02]  /*48a0*/  ULOP3.LUT UR4, UR4, UR5, URZ, 0x3c, !UPT ;  /* 0x0000000504047292 */ /* 0x000fe4000f8e3c3f */
[----:B------:R-:W-:Y:S02]  /*48b0*/  UIMAD UR5, UR6, -0xc, UR9 ;  /* 0xfffffff4060578a4 */ /* 0x000fe4000f8e0209 */
[----:B------:R-:W-:Y:S01]  /*48c0*/  @UP1 ULOP3.LUT UR4, UR4, 0x1, UR6, 0x78, !UPT ;  /* 0x0000000104041892 */ /* 0x000fe2000f8e7806 */
[----:B-1----:R-:W-:Y:S02]  /*48d0*/  LOP3.LUT R0, R8, 0x60, RZ, 0xc0, !PT ;  /* 0x0000006008007812 */ /* 0x002fe400078ec0ff */
[----:B------:R-:W-:Y:S02]  /*48e0*/  SHF.R.U32.HI R2, RZ, 0x2, R8 ;  /* 0x00000002ff027819 */ /* 0x000fe40000011608 */
[----:B------:R-:W-:Y:S02]  /*48f0*/  SHF.R.U32.HI R0, RZ, 0x5, R0 ;  /* 0x00000005ff007819 */ /* 0x000fe40000011600 */
[----:B------:R-:W-:-:S03]  /*4900*/  LOP3.LUT R3, R2, 0x7, RZ, 0xc0, !PT ;  /* 0x0000000702037812 */ /* 0x000fc600078ec0ff */
[C---:B------:R-:W-:Y:S02]  /*4910*/  IMAD.SHL.U32 R2, R0.reuse, 0x10, RZ ;  /* 0x0000001000027824 */ /* 0x040fe400078e00ff */
[--C-:B------:R-:W-:Y:S01]  /*4920*/  IMAD R7, R0, -0x10, -R3.reuse ;  /* 0xfffffff000077824 */ /* 0x100fe200078e0a03 */
[--C-:B------:R-:W-:Y:S02]  /*4930*/  SHF.R.U32.HI R0, RZ, 0x7, R8.reuse ;  /* 0x00000007ff007819 */ /* 0x100fe40000011608 */
[----:B------:R-:W-:Y:S02]  /*4940*/  LOP3.LUT R3, R2, 0xfffffff0, R3, 0xe2, !PT ;  /* 0xfffffff002037812 */ /* 0x000fe400078ee203 */
[----:B------:R-:W-:Y:S02]  /*4950*/  SHF.R.U32.HI R2, RZ, 0x1, R8 ;  /* 0x00000001ff027819 */ /* 0x000fe40000011608 */
[----:B------:R-:W-:Y:S02]  /*4960*/  LOP3.LUT R0, R0, 0x1, RZ, 0xc0, !PT ;  /* 0x0000000100007812 */ /* 0x000fe400078ec0ff */
[----:B------:R-:W-:Y:S01]  /*4970*/  LOP3.LUT R2, R3, 0x40, R2, 0xf8, !PT ;  /* 0x0000004003027812 */ /* 0x000fe200078ef802 */
[----:B--2---:R-:W-:-:S02]  /*4980*/  IMAD.SHL.U32 R5, R4, 0x100, RZ ;  /* 0x0000010004057824 */ /* 0x004fc400078e00ff */
[----:B------:R-:W-:Y:S01]  /*4990*/  IMAD R4, R0, -0x40, R7 ;  /* 0xffffffc000047824 */ /* 0x000fe200078e0207 */
[----:B------:R-:W-:Y:S02]  /*49a0*/  LOP3.LUT R0, R8, 0x3, RZ, 0xc0, !PT ;  /* 0x0000000308007812 */ /* 0x000fe400078ec0ff */
[----:B------:R-:W-:Y:S01]  /*49b0*/  LOP3.LUT R64, R2, R5, RZ, 0xfc, !PT ;  /* 0x0000000502407212 */ /* 0x000fe200078efcff */
[----:B---3--:R-:W-:-:S03]  /*49c0*/  IMAD.SHL.U32 R3, R9, 0x80, RZ ;  /* 0x0000008009037824 */ /* 0x008fc600078e00ff */
[----:B------:R-:W-:Y:S01]  /*49d0*/  SHF.R.S32.HI R65, RZ, 0x1f, R64 ;  /* 0x0000001fff417819 */ /* 0x000fe20000011440 */
[----:B0-----:R-:W-:Y:S01]  /*49e0*/  IMAD R0, R0, -0x2, R6 ;  /* 0xfffffffe00007824 */ /* 0x001fe200078e0206 */
[----:B------:R-:W-:Y:S01]  /*49f0*/  ISETP.GE.AND P0, PT, R3, R6, PT ;  /* 0x000000060300720c */ /* 0x000fe20003f06270 */
[----:B------:R-:W-:-:S03]  /*4a00*/  IMAD.WIDE.U32 R14, R15, UR23, R64 ;  /* 0x000000170f0e7c25 */ /* 0x000fc6000f8e0040 */
[----:B------:R-:W-:Y:S01]  /*4a10*/  ISETP.GE.OR P0, PT, R5, UR11, P0 ;  /* 0x0000000b05007c0c */ /* 0x000fe20008706670 */
[----:B------:R-:W-:Y:S01]  /*4a20*/  VIADD R15, R15, UR8 ;  /* 0x000000080f0f7c36 */ /* 0x000fe20008000000 */
[----:B------:R-:W-:Y:S01]  /*4a30*/  IADD3 R5, -R5, UR11, R4 ;  /* 0x0000000b05057c10 */ /* 0x000fe2000fffe104 */
[----:B------:R-:W-:-:S10]  /*4a40*/  IMAD.IADD R4, R0, 0x1, -R3 ;  /* 0x0000000100047824 */ /* 0x000fd400078e0a03 */
[----:B------:R-:W-:Y:S05]  /*4a50*/  @P0 BRA `(.L_x_28) ;  /* 0x0000008400f00947 */ /* 0x000fea0003800000 */
[----:B------:R-:W0:Y:S01]  /*4a60*/  LDC.64 R58, c[0x0][0x6c8] ;  /* 0x0001b200ff3a7b82 */ /* 0x000e220000000a00 */
[----:B------:R-:W-:Y:S01]  /*4a70*/  FSETP.NEU.AND P0, PT, RZ, UR21, PT ;  /* 0x00000015ff007c0b */ /* 0x000fe2000bf0d000 */
[----:B------:R-:W-:Y:S01]  /*4a80*/  IMAD.WIDE R10, R9, 0x80, RZ ;  /* 0x00000080090a7825 */ /* 0x000fe200078e02ff */
[----:B------:R-:W-:Y:S01]  /*4a90*/  SHF.L.U32 R91, R8, 0x1, RZ ;  /* 0x00000001085b7819 */ /* 0x000fe200000006ff */
[----:B------:R-:W-:Y:S01]  /*4aa0*/  BSSY B0, `(.L_x_28) ;  /* 0x0000877000007945 */ /* 0x000fe20003800000 */
[----:B------:R-:W-:Y:S02]  /*4ab0*/  ISETP.GT.AND P2, PT, R5, RZ, PT ;  /* 0x000000ff0500720c */ /* 0x000fe40003f44270 */
[----:B------:R-:W-:Y:S02]  /*4ac0*/  LOP3.LUT R91, R10, 0x6, R91, 0xf8, !PT ;  /* 0x000000060a5b7812 */ /* 0x000fe400078ef85b */
[----:B------:R-:W-:Y:S01]  /*4ad0*/  ISETP.GT.AND P4, PT, R4, RZ, P2 ;  /* 0x000000ff0400720c */ /* 0x000fe20001784270 */
[----:B0-----:R-:W-:-:S02]  /*4ae0*/  IMAD R0, R11, R58, RZ ;  /* 0x0000003a0b007224 */ /* 0x001fc400078e02ff */
[----:B------:R-:W-:-:S04]  /*4af0*/  IMAD.WIDE.U32 R14, R91, R58, R14 ;  /* 0x0000003a5b0e7225 */ /* 0x000fc800078e000e */
[----:B------:R-:W-:-:S04]  /*4b00*/  IMAD R3, R91, R59, R0 ;  /* 0x0000003b5b037224 */ /* 0x000fc800078e0200 */
[----:B------:R-:W-:Y:S01]  /*4b10*/  IMAD.IADD R21, R15, 0x1, R3 ;  /* 0x000000010f157824 */ /* 0x000fe200078e0203 */
[----:B------:R-:W-:Y:S06]  /*4b20*/  @!P0 BRA `(.L_x_29) ;  /* 0x0000006400d88947 */ /* 0x000fec0003800000 */
[----:B------:R-:W0:Y:S01]  /*4b30*/  LDC.64 R6, c[0x0][0x6b0] ;  /* 0x0001ac00ff067b82 */ /* 0x000e220000000a00 */
[----:B------:R-:W-:Y:S01]  /*4b40*/  ULDC.64 UR8, c[0x0][0x6b8] ;  /* 0x0001ae0000087ab9 */ /* 0x000fe20000000a00 */
[----:B------:R-:W-:Y:S01]  /*4b50*/  ULDC.64 UR14, c[0x0][0x6c0] ;  /* 0x0001b000000e7ab9 */ /* 0x000fe20000000a00 */
[----:B------:R-:W-:Y:S02]  /*4b60*/  UIMAD UR6, UR10, UR8, URZ ;  /* 0x000000080a0672a4 */ /* 0x000fe4000f8e023f */
[----:B------:R-:W-:Y:S01]  /*4b70*/  IMAD.U32 R3, RZ, RZ, UR8 ;  /* 0x00000008ff037e24 */ /* 0x000fe2000f8e00ff */
[----:B------:R-:W-:Y:S01]  /*4b80*/  ULDC.64 UR10, c[0x0][0x6a8] ;  /* 0x0001aa00000a7ab9 */ /* 0x000fe20000000a00 */
[----:B------:R-:W-:Y:S02]  /*4b90*/  UIMAD UR6, UR23, UR9, UR6 ;  /* 0x00000009170672a4 */ /* 0x000fe4000f8e0206 */
[----:B------:R-:W-:Y:S01]  /*4ba0*/  IMAD.WIDE.U32 R8, R3, UR23, R64 ;  /* 0x0000001703087c25 */ /* 0x000fe2000f8e0040 */
[----:B------:R-:W1:Y:S03]  /*4bb0*/  LDC.64 R62, c[0x0][0x6b0] ;  /* 0x0001ac00ff3e7b82 */ /* 0x000e660000000a00 */
[----:B------:R-:W-:-:S02]  /*4bc0*/  IMAD.MOV.U32 R10, RZ, RZ, R8 ;  /* 0x000000ffff0a7224 */ /* 0x000fc400078e0008 */
[-C--:B0-----:R-:W-:Y:S02]  /*4bd0*/  IMAD R2, R11, R6.reuse, RZ ;  /* 0x000000060b027224 */ /* 0x081fe400078e02ff */
[----:B------:R-:W-:Y:S02]  /*4be0*/  VIADD R11, R9, UR6 ;  /* 0x00000006090b7c36 */ /* 0x000fe40008000000 */
[C---:B------:R-:W-:Y:S02]  /*4bf0*/  IMAD R2, R91.reuse, R7, R2 ;  /* 0x000000075b027224 */ /* 0x040fe400078e0202 */
[----:B------:R-:W-:-:S05]  /*4c00*/  IMAD.WIDE.U32 R12, R91, R6, R10 ;  /* 0x000000065b0c7225 */ /* 0x000fca00078e000a */
[----:B------:R-:W-:Y:S02]  /*4c10*/  IADD3 R13, R13, R2, RZ ;  /* 0x000000020d0d7210 */ /* 0x000fe40007ffe0ff */
[----:B------:R-:W-:-:S04]  /*4c20*/  LEA R16, P0, R12, UR10, 0x2 ;  /* 0x0000000a0c107c11 */ /* 0x000fc8000f8010ff */
[----:B------:R-:W-:-:S05]  /*4c30*/  LEA.HI.X R17, R12, UR11, R13, 0x2, P0 ;  /* 0x0000000b0c117c11 */ /* 0x000fca00080f140d */
[----:B------:R0:W2:Y:S01]  /*4c40*/  @P4 LDG.E.LTC128B R0, desc[UR18][R16.64] ;  /* 0x0000001210004981 */ /* 0x0000a2000c1e1920 */
[----:B------:R-:W-:Y:S01]  /*4c50*/  LEA R12, P0, R14, UR14, 0x2 ;  /* 0x0000000e0e0c7c11 */ /* 0x000fe2000f8010ff */
[----:B-1----:R-:W-:Y:S01]  /*4c60*/  IMAD.WIDE.U32 R18, R91, R6, R62 ;  /* 0x000000065b127225 */ /* 0x002fe200078e003e */
[----:B------:R-:W-:Y:S01]  /*4c70*/  ISETP.GT.AND P1, PT, R4, 0x1, P2 ;  /* 0x000000010400780c */ /* 0x000fe20001724270 */
[----:B------:R-:W-:Y:S01]  /*4c80*/  BSSY B1, `(.L_x_30) ;  /* 0x000000e000017945 */ /* 0x000fe20003800000 */
[----:B------:R-:W-:Y:S01]  /*4c90*/  LEA.HI.X R13, R14, UR15, R21, 0x2, P0 ;  /* 0x0000000f0e0d7c11 */ /* 0x000fe200080f1415 */
[----:B------:R-:W-:Y:S01]  /*4ca0*/  IMAD.IADD R25, R2, 0x1, R19 ;  /* 0x0000000102197824 */ /* 0x000fe200078e0213 */
[----:B------:R-:W-:-:S05]  /*4cb0*/  IADD3 R20, P0, R8, R18, RZ ;  /* 0x0000001208147210 */ /* 0x000fca0007f1e0ff */
[----:B0-----:R-:W-:Y:S01]  /*4cc0*/  IMAD.X R17, R25, 0x1, R11, P0 ;  /* 0x0000000119117824 */ /* 0x001fe200000e060b */
[----:B------:R-:W-:-:S04]  /*4cd0*/  LEA R16, P0, R20, UR10, 0x2 ;  /* 0x0000000a14107c11 */ /* 0x000fc8000f8010ff */
[----:B------:R-:W-:Y:S01]  /*4ce0*/  LEA.HI.X R17, R20, UR11, R17, 0x2, P0 ;  /* 0x0000000b14117c11 */ /* 0x000fe200080f1411 */
[----:B--2---:R-:W-:-:S04]  /*4cf0*/  FMUL R15, R0, UR21 ;  /* 0x00000015000f7c20 */ /* 0x004fc80008400000 */
[----:B------:R-:W-:Y:S01]  /*4d00*/  FFMA R23, R228, UR20, R15 ;  /* 0x00000014e4177c23 */ /* 0x000fe2000800000f */
[----:B------:R-:W-:-:S04]  /*4d10*/  IMAD.WIDE.U32 R14, R91, R6, R64 ;  /* 0x000000065b0e7225 */ /* 0x000fc800078e0040 */
[----:B------:R0:W-:Y:S01]  /*4d20*/  @P4 STG.E desc[UR18][R12.64], R23 ;  /* 0x000000170c004986 */ /* 0x0001e2000c101912 */
[----:B------:R-:W-:Y:S01]  /*4d30*/  IMAD.IADD R21, R2, 0x1, R15 ;  /* 0x0000000102157824 */ /* 0x000fe200078e020f */
[----:B------:R-:W-:Y:S06]  /*4d40*/  @!P1 BRA `(.L_x_31) ;  /* 0x0000000000049947 */ /* 0x000fec0003800000 */
[----:B------:R1:W5:Y:S02]  /*4d50*/  LDG.E.LTC128B R0, desc[UR18][R16.64] ;  /* 0x0000001210007981 */ /* 0x000364000c1e1920 */
.L_x_31:
[----:B------:R-:W-:Y:S05]  /*4d60*/  BSYNC B1 ;  /* 0x0000000000017941 */ /* 0x000fea0003800000 */
.L_x_30:
[----:B------:R-:W-:Y:S02]  /*4d70*/  IMAD.MOV.U32 R20, RZ, RZ, R14 ;  /* 0x000000ffff147224 */ /* 0x000fe400078e000e */
[----:B-1---5:R-:W-:Y:S01]  /*4d80*/  FMUL R16, R0, UR21 ;  /* 0x0000001500107c20 */ /* 0x022fe20008400000 */
[C---:B------:R-:W-:Y:S01]  /*4d90*/  LEA R14, P4, R58.reuse, R12, 0x2 ;  /* 0x0000000c3a0e7211 */ /* 0x040fe200078810ff */
[----:B------:R-:W-:Y:S01]  /*4da0*/  BSSY B1, `(.L_x_32) ;  /* 0x0000011000017945 */ /* 0x000fe20003800000 */
[----:B------:R-:W-:Y:S01]  /*4db0*/  ISETP.GT.AND P0, PT, R5, 0x8, PT ;  /* 0x000000080500780c */ /* 0x000fe20003f04270 */
[----:B------:R-:W-:Y:S01]  /*4dc0*/  FFMA R227, R227, UR20, R16 ;  /* 0x00000014e3e37c23 */ /* 0x000fe20008000010 */
[----:B------:R-:W-:Y:S01]  /*4dd0*/  LEA.HI.X R15, R58, R13, R59, 0x2, P4 ;  /* 0x0000000d3a0f7211 */ /* 0x000fe200020f143b */
[----:B------:R-:W-:Y:S01]  /*4de0*/  IMAD.WIDE.U32 R20, R3, UR23, R20 ;  /* 0x0000001703147c25 */ /* 0x000fe2000f8e0014 */
[----:B------:R-:W-:Y:S02]  /*4df0*/  ISETP.GT.AND P4, PT, R4, RZ, P0 ;  /* 0x000000ff0400720c */ /* 0x000fe40000784270 */
[----:B------:R-:W-:Y:S01]  /*4e00*/  IADD3 R22, P5, R64, R18, RZ ;  /* 0x0000001240167210 */ /* 0x000fe20007fbe0ff */
[----:B------:R1:W-:Y:S01]  /*4e10*/  @P1 STG.E desc[UR18][R14.64], R227 ;  /* 0x000000e30e001986 */ /* 0x0003e2000c101912 */
[----:B------:R-:W-:Y:S01]  /*4e20*/  IADD3 R17, R21, UR6, RZ ;  /* 0x0000000615117c10 */ /* 0x000fe2000fffe0ff */
[--C-:B------:R-:W-:Y:S01]  /*4e30*/  IMAD.MOV.U32 R21, RZ, RZ, R25.reuse ;  /* 0x000000ffff157224 */ /* 0x100fe200078e0019 */
[----:B------:R-:W-:Y:S01]  /*4e40*/  LEA R16, P6, R20, UR10, 0x2 ;  /* 0x0000000a14107c11 */ /* 0x000fe2000f8c10ff */
[----:B0-----:R-:W-:-:S03]  /*4e50*/  IMAD.X R23, R65, 0x1, R25, P5 ;  /* 0x0000000141177824 */ /* 0x001fc600028e0619 */
[----:B------:R-:W-:Y:S01]  /*4e60*/  LEA.HI.X R17, R20, UR11, R17, 0x2, P6 ;  /* 0x0000000b14117c11 */ /* 0x000fe2000b0f1411 */
[----:B------:R-:W-:Y:S02]  /*4e70*/  IMAD.MOV.U32 R20, RZ, RZ, R18 ;  /* 0x000000ffff147224 */ /* 0x000fe400078e0012 */
[----:B------:R-:W-:Y:S01]  /*4e80*/  IMAD.WIDE.U32 R22, R3, UR23, R22 ;  /* 0x0000001703167c25 */ /* 0x000fe2000f8e0016 */
[----:B------:R-:W-:Y:S06]  /*4e90*/  @!P4 BRA `(.L_x_33) ;  /* 0x000000000004c947 */ /* 0x000fec0003800000 */
[----:B------:R0:W5:Y:S02]  /*4ea0*/  LDG.E.LTC128B R0, desc[UR18][R16.64+0x20] ;  /* 0x0000201210007981 */ /* 0x000164000c1e1920 */
.L_x_33:
[----:B------:R-:W-:Y:S05]  /*4eb0*/  BSYNC B1 ;  /* 0x0000000000017941 */ /* 0x000fea0003800000 */
.L_x_32:
[----:B------:R-:W-:Y:S01]  /*4ec0*/  ISETP.GT.AND P6, PT, R4, 0x1, P0 ;  /* 0x000000010400780c */ /* 0x000fe200007c4270 */
[----:B-----5:R-:W-:Y:S01]  /*4ed0*/  FMUL R19, R0, UR21 ;  /* 0x0000001500137c20 */ /* 0x020fe20008400000 */
[----:B------:R-:W-:Y:S01]  /*4ee0*/  VIADD R23, R23, UR6 ;  /* 0x0000000617177c36 */ /* 0x000fe20008000000 */
[----:B------:R-:W-:Y:S01]  /*4ef0*/  LEA R18, P1, R22, UR10, 0x2 ;  /* 0x0000000a16127c11 */ /* 0x000fe2000f8210ff */
[----:B------:R-:W-:-:S04]  /*4f00*/  IMAD.WIDE.U32 R20, R6, 0x7, R20 ;  /* 0x0000000706147825 */ /* 0x000fc800078e0014 */
[----:B------:R-:W-:Y:S01]  /*4f10*/  FFMA R25, R226, UR20, R19 ;  /* 0x00000014e2197c23 */ /* 0x000fe20008000013 */
[----:B------:R-:W-:Y:S01]  /*4f20*/  BSSY B1, `(.L_x_34) ;  /* 0x000000b000017945 */ /* 0x000fe20003800000 */
[----:B------:R-:W-:Y:S01]  /*4f30*/  LEA.HI.X R19, R22, UR11, R23, 0x2, P1 ;  /* 0x0000000b16137c11 */ /* 0x000fe200088f1417 */
[----:B------:R-:W-:Y:S01]  /*4f40*/  IMAD R142, R7, 0x7, RZ ;  /* 0x00000007078e7824 */ /* 0x000fe200078e02ff */
[----:B------:R-:W-:Y:S01]  /*4f50*/  IADD3 R23, P5, R8, R20, RZ ;  /* 0x0000001408177210 */ /* 0x000fe20007fbe0ff */
[----:B------:R2:W-:Y:S01]  /*4f60*/  @P4 STG.E desc[UR18][R12.64+0x20], R25 ;  /* 0x000020190c004986 */ /* 0x0005e2000c101912 */
[----:B------:R-:W-:Y:S02]  /*4f70*/  ISETP.GT.AND P1, PT, R4, 0x8, P2 ;  /* 0x000000080400780c */ /* 0x000fe40001724270 */
[----:B------:R-:W-:Y:S02]  /*4f80*/  IADD3 R54, R21, R142, RZ ;  /* 0x0000008e15367210 */ /* 0x000fe40007ffe0ff */
[----:B------:R-:W-:-:S03]  /*4f90*/  LEA R22, P4, R23, UR10, 0x2 ;  /* 0x0000000a17167c11 */ /* 0x000fc6000f8810ff */
[----:B------:R-:W-:Y:S01]  /*4fa0*/  IMAD.X R26, R54, 0x1, R11, P5 ;  /* 0x00000001361a7824 */ /* 0x000fe200028e060b */
[----:B------:R-:W-:Y:S09]  /*4fb0*/  @!P6 BRA `(.L_x_35) ;  /* 0x000000000004e947 */ /* 0x000ff20003800000 */
[----:B------:R3:W5:Y:S02]  /*4fc0*/  LDG.E.LTC128B R0, desc[UR18][R18.64+0x20] ;  /* 0x0000201212007981 */ /* 0x000764000c1e1920 */
.L_x_35:
[----:B------:R-:W-:Y:S05]  /*4fd0*/  BSYNC B1 ;  /* 0x0000000000017941 */ /* 0x000fea0003800000 */
.L_x_34:
[----:B-----5:R-:W-:Y:S01]  /*4fe0*/  FMUL R24, R0, UR21 ;  /* 0x0000001500187c20 */ /* 0x020fe20008400000 */
[----:B------:R-:W-:-:S03]  /*4ff0*/  LEA.HI.X R23, R23, UR11, R26, 0x2, P4 ;  /* 0x0000000b17177c11 */ /* 0x000fc6000a0f141a */
[----:B------:R-:W-:-:S05]  /*5000*/  FFMA R225, R225, UR20, R24 ;  /* 0x00000014e1e17c23 */ /* 0x000fca0008000018 */
[----:B------:R-:W-:Y:S04]  /*5010*/  @P6 STG.E desc[UR18][R14.64+0x20], R225 ;  /* 0x000020e10e006986 */ /* 0x000fe8000c101912 */
[----:B------:R4:W3:Y:S01]  /*5020*/  @P1 LDG.E.LTC128B R0, desc[UR18][R22.64] ;  /* 0x0000001216001981 */ /* 0x0008e2000c1e1920 */
[----:B------:R-:W-:-:S04]  /*5030*/  IMAD.WIDE.U32 R62, R6, 0x7, R62 ;  /* 0x00000007063e7825 */ /* 0x000fc800078e003e */
[----:B------:R-:W-:Y:S01]  /*5040*/  IMAD.MOV.U32 R66, RZ, RZ, R62 ;  /* 0x000000ffff427224 */ /* 0x000fe200078e003e */
[----:B------:R-:W-:Y:S01]  /*5050*/  IADD3 R62, P4, R62, R6, RZ ;  /* 0x000000063e3e7210 */ /* 0x000fe20007f9e0ff */
[----:B------:R-:W-:Y:S02]  /*5060*/  IMAD.IADD R67, R142, 0x1, R63 ;  /* 0x000000018e437824 */ /* 0x000fe400078e023f */
[----:B------:R-:W-:Y:S02]  /*5070*/  IMAD R73, R59, 0x1c, RZ ;  /* 0x0000001c3b497824 */ /* 0x000fe400078e02ff */
[----:B----4-:R-:W-:-:S04]  /*5080*/  IMAD.WIDE.U32 R22, R6, 0x7, R66 ;  /* 0x0000000706167825 */ /* 0x010fc800078e0042 */
[----:B------:R-:W-:Y:S01]  /*5090*/  IMAD.X R63, R67, 0x1, R7, P4 ;  /* 0x00000001433f7824 */ /* 0x000fe200020e0607 */
[----:B------:R-:W-:Y:S01]  /*50a0*/  IADD3 R60, P5, R22, R6, RZ ;  /* 0x00000006163c7210 */ /* 0x000fe20007fbe0ff */
[----:B--2---:R-:W-:-:S03]  /*50b0*/  IMAD.WIDE.U32 R24, R6, 0x7, R62 ;  /* 0x0000000706187825 */ /* 0x004fc600078e003e */
[----:B------:R-:W-:Y:S02]  /*50c0*/  IADD3.X R61, R7, R142, R23, P5, !PT ;  /* 0x0000008e073d7210 */ /* 0x000fe40002ffe417 */
[----:B------:R-:W-:Y:S01]  /*50d0*/  IADD3 R26, P4, R24, R6, RZ ;  /* 0x00000006181a7210 */ /* 0x000fe20007f9e0ff */
[----:B------:R-:W-:-:S03]  /*50e0*/  IMAD.WIDE.U32 R22, R6, 0x7, R60 ;  /* 0x0000000706167825 */ /* 0x000fc600078e003c */
        /* <DEDUP_REMOVED lines=30> */
[C---:B------:R-:W-:Y:S02]  /*52d0*/  IADD3.X R47, R7.reuse, R142, R25, P4, !PT ;  /* 0x0000008e072f7210 */ /* 0x040fe400027fe419 */
[-C--:B------:R-:W-:Y:S02]  /*52e0*/  IADD3 R48, P5, R22, R6.reuse, RZ ;  /* 0x0000000616307210 */ /* 0x080fe40007fbe0ff */
[----:B------:R-:W-:Y:S01]  /*52f0*/  IADD3 R20, P4, R20, R6, RZ ;  /* 0x0000000614147210 */ /* 0x000fe20007f9e0ff */
[----:B------:R-:W-:Y:S01]  /*5300*/  IMAD.WIDE.U32 R24, R6, 0x7, R46 ;  /* 0x0000000706187825 */ /* 0x000fe200078e002e */
[----:B------:R-:W-:Y:S02]  /*5310*/  IADD3.X R49, R7, R142, R23, P5, !PT ;  /* 0x0000008e07317210 */ /* 0x000fe40002ffe417 */
[----:B------:R-:W-:Y:S02]  /*5320*/  IADD3.X R21, R54, R7, RZ, P4, !PT ;  /* 0x0000000736157210 */ /* 0x000fe400027fe4ff */
[----:B------:R-:W-:Y:S01]  /*5330*/  IADD3 R50, P5, R24, R6, RZ ;  /* 0x0000000618327210 */ /* 0x000fe20007fbe0ff */
[----:B------:R-:W-:Y:S01]  /*5340*/  IMAD.WIDE.U32 R22, R6, 0x7, R48 ;  /* 0x0000000706167825 */ /* 0x000fe200078e0030 */
[----:B------:R-:W-:-:S02]  /*5350*/  ISETP.GT.AND P4, PT, R4, 0x9, P2 ;  /* 0x000000090400780c */ /* 0x000fc40001784270 */
[C---:B------:R-:W-:Y:S02]  /*5360*/  IADD3.X R51, R7.reuse, R142, R25, P5, !PT ;  /* 0x0000008e07337210 */ /* 0x040fe40002ffe419 */
[----:B------:R-:W-:Y:S02]  /*5370*/  IADD3 R52, P6, R22, R6, RZ ;  /* 0x0000000616347210 */ /* 0x000fe40007fde0ff */
[----:B------:R-:W-:Y:S01]  /*5380*/  IADD3 R68, P5, R20, R8, RZ ;  /* 0x0000000814447210 */ /* 0x000fe20007fbe0ff */
[----:B------:R-:W-:Y:S01]  /*5390*/  IMAD.WIDE.U32 R24, R6, 0x7, R50 ;  /* 0x0000000706187825 */ /* 0x000fe200078e0032 */
[----:B------:R-:W-:-:S03]  /*53a0*/  IADD3.X R53, R7, R142, R23, P6, !PT ;  /* 0x0000008e07357210 */ /* 0x000fc600037fe417 */
[----:B------:R-:W-:Y:S01]  /*53b0*/  IMAD.WIDE.U32 R22, R58, 0x1c, R14 ;  /* 0x0000001c3a167825 */ /* 0x000fe200078e000e */
[----:B------:R-:W-:-:S03]  /*53c0*/  IADD3 R54, P6, R24, R6, RZ ;  /* 0x0000000618367210 */ /* 0x000fc60007fde0ff */
[----:B------:R-:W-:Y:S01]  /*53d0*/  IMAD.X R71, R21, 0x1, R11, P5 ;  /* 0x0000000115477824 */ /* 0x000fe200028e060b */
[C---:B------:R-:W-:Y:S01]  /*53e0*/  LEA R70, P5, R68.reuse, UR10, 0x2 ;  /* 0x0000000a44467c11 */ /* 0x040fe2000f8a10ff */
[----:B------:R-:W-:Y:S01]  /*53f0*/  IMAD.MOV.U32 R24, RZ, RZ, R22 ;  /* 0x000000ffff187224 */ /* 0x000fe200078e0016 */
[----:B------:R-:W-:Y:S01]  /*5400*/  IADD3.X R55, R7, R142, R25, P6, !PT ;  /* 0x0000008e07377210 */ /* 0x000fe200037fe419 */
[----:B------:R-:W-:Y:S01]  /*5410*/  IMAD.IADD R25, R23, 0x1, R73 ;  /* 0x0000000117197824 */ /* 0x000fe200078e0249 */
[----:B------:R-:W-:Y:S01]  /*5420*/  LEA.HI.X R71, R68, UR11, R71, 0x2, P5 ;  /* 0x0000000b44477c11 */ /* 0x000fe2000a8f1447 */
[----:B------:R-:W-:-:S03]  /*5430*/  IMAD.WIDE.U32 R56, R6, 0x7, R52 ;  /* 0x0000000706387825 */ /* 0x000fc600078e0034 */
[----:B------:R-:W-:-:S04]  /*5440*/  IADD3 R56, P5, R56, R6, RZ ;  /* 0x0000000638387210 */ /* 0x000fc80007fbe0ff */
[----:B------:R-:W-:Y:S01]  /*5450*/  IADD3.X R57, R7, R142, R57, P5, !PT ;  /* 0x0000008e07397210 */ /* 0x000fe20002ffe439 */
[----:B------:R-:W-:-:S04]  /*5460*/  IMAD.WIDE.U32 R66, R91, R6, R66 ;  /* 0x000000065b427225 */ /* 0x000fc800078e0042 */
[----:B------:R-:W-:-:S04]  /*5470*/  IMAD.WIDE.U32 R62, R91, R6, R62 ;  /* 0x000000065b3e7225 */ /* 0x000fc800078e003e */
[----:B---3--:R-:W-:-:S04]  /*5480*/  FMUL R69, R0, UR21 ;  /* 0x0000001500457c20 */ /* 0x008fc80008400000 */
[----:B------:R-:W-:Y:S01]  /*5490*/  FFMA R77, R224, UR20, R69 ;  /* 0x00000014e04d7c23 */ /* 0x000fe20008000045 */
[----:B------:R-:W-:-:S04]  /*54a0*/  IMAD.WIDE.U32 R68, R6, 0x7, R54 ;  /* 0x0000000706447825 */ /* 0x000fc800078e0036 */
[----:B------:R2:W-:Y:S01]  /*54b0*/  @P1 STG.E desc[UR18][R24.64], R77 ;  /* 0x0000004d18001986 */ /* 0x0005e2000c101912 */
[----:B------:R-:W-:-:S03]  /*54c0*/  IADD3 R68, P1, R68, R6, RZ ;  /* 0x0000000644447210 */ /* 0x000fc60007f3e0ff */
[----:B------:R3:W4:Y:S01]  /*54d0*/  @P4 LDG.E.LTC128B R0, desc[UR18][R70.64] ;  /* 0x0000001246004981 */ /* 0x000722000c1e1920 */
[----:B------:R-:W-:Y:S01]  /*54e0*/  IADD3.X R69, R7, R142, R69, P1, !PT ;  /* 0x0000008e07457210 */ /* 0x000fe20000ffe445 */
[----:B------:R-:W-:Y:S01]  /*54f0*/  IMAD.WIDE.U32 R60, R91, R6, R60 ;  /* 0x000000065b3c7225 */ /* 0x000fe200078e003c */
[----:B------:R-:W-:Y:S01]  /*5500*/  SHF.L.U64.HI R100, R58, 0x5, R59 ;  /* 0x000000053a647819 */ /* 0x000fe2000001023b */
[----:B------:R-:W-:Y:S02]  /*5510*/  BSSY B1, `(.L_x_36) ;  /* 0x0000087000017945 */ /* 0x000fe40003800000 */
[----:B------:R-:W-:-:S04]  /*5520*/  IMAD.WIDE.U32 R72, R6, 0x7, R68 ;  /* 0x0000000706487825 */ /* 0x000fc800078e0044 */
[----:B---3--:R-:W-:-:S04]  /*5530*/  IMAD.WIDE.U32 R70, R6, 0x7, R56 ;  /* 0x0000000706467825 */ /* 0x008fc800078e0038 */
[-C--:B------:R-:W-:Y:S01]  /*5540*/  IMAD.WIDE.U32 R26, R91, R6.reuse, R26 ;  /* 0x000000065b1a7225 */ /* 0x080fe200078e001a */
[----:B------:R-:W-:-:S03]  /*5550*/  IADD3 R70, P1, R70, R6, RZ ;  /* 0x0000000646467210 */ /* 0x000fc60007f3e0ff */
[----:B------:R-:W-:Y:S01]  /*5560*/  IMAD.WIDE.U32 R28, R91, R6, R28 ;  /* 0x000000065b1c7225 */ /* 0x000fe200078e001c */
[----:B------:R-:W-:Y:S02]  /*5570*/  IADD3.X R71, R7, R142, R71, P1, !PT ;  /* 0x0000008e07477210 */ /* 0x000fe40000ffe447 */
[-C--:B------:R-:W-:Y:S01]  /*5580*/  IADD3 R72, P1, R72, R6.reuse, RZ ;  /* 0x0000000648487210 */ /* 0x080fe20007f3e0ff */
[----:B------:R-:W-:-:S03]  /*5590*/  IMAD.WIDE.U32 R30, R91, R6, R30 ;  /* 0x000000065b1e7225 */ /* 0x000fc600078e001e */
[----:B------:R-:W-:Y:S01]  /*55a0*/  IADD3.X R73, R7, R142, R73, P1, !PT ;  /* 0x0000008e07497210 */ /* 0x000fe20000ffe449 */
[----:B------:R-:W-:-:S04]  /*55b0*/  IMAD.WIDE.U32 R74, R6, 0x7, R70 ;  /* 0x00000007064a7825 */ /* 0x000fc800078e0046 */
[----:B--2---:R-:W-:Y:S01]  /*55c0*/  IMAD.WIDE.U32 R76, R6, 0x7, R72 ;  /* 0x00000007064c7825 */ /* 0x004fe200078e0048 */
[----:B------:R-:W-:-:S03]  /*55d0*/  IADD3 R74, P1, R74, R6, RZ ;  /* 0x000000064a4a7210 */ /* 0x000fc60007f3e0ff */
[----:B------:R-:W-:Y:S01]  /*55e0*/  IMAD.WIDE.U32 R32, R91, R6, R32 ;  /* 0x000000065b207225 */ /* 0x000fe200078e0020 */
[----:B------:R-:W-:Y:S02]  /*55f0*/  IADD3.X R75, R7, R142, R75, P1, !PT ;  /* 0x0000008e074b7210 */ /* 0x000fe40000ffe44b */
[-C--:B------:R-:W-:Y:S01]  /*5600*/  IADD3 R76, P1, R76, R6.reuse, RZ ;  /* 0x000000064c4c7210 */ /* 0x080fe20007f3e0ff */
[----:B------:R-:W-:-:S03]  /*5610*/  IMAD.WIDE.U32 R34, R91, R6, R34 ;  /* 0x000000065b227225 */ /* 0x000fc600078e0022 */
[----:B------:R-:W-:Y:S01]  /*5620*/  IADD3.X R77, R7, R142, R77, P1, !PT ;  /* 0x0000008e074d7210 */ /* 0x000fe20000ffe44d */
[----:B------:R-:W-:-:S04]  /*5630*/  IMAD.WIDE.U32 R78, R6, 0x7, R74 ;  /* 0x00000007064e7825 */ /* 0x000fc800078e004a */
[----:B------:R-:W-:Y:S01]  /*5640*/  IMAD.WIDE.U32 R80, R6, 0x7, R76 ;  /* 0x0000000706507825 */ /* 0x000fe200078e004c */
        /* <DEDUP_REMOVED lines=22> */
[----:B------:R-:W-:Y:S01]  /*57b0*/  IMAD.WIDE.U32 R48, R91, R6, R48 ;  /* 0x000000065b307225 */ /* 0x000fe200078e0030 */
[----:B------:R-:W-:-:S03]  /*57c0*/  IADD3 R66, P1, R64, R66, RZ ;  /* 0x0000004240427210 */ /* 0x000fc60007f3e0ff */
[----:B------:R-:W-:Y:S01]  /*57d0*/  IMAD.WIDE.U32 R50, R91, R6, R50 ;  /* 0x000000065b327225 */ /* 0x000fe200078e0032 */
[----:B------:R-:W-:Y:S02]  /*57e0*/  IADD3.X R67, R65, R2, R67, P1, !PT ;  /* 0x0000000241437210 */ /* 0x000fe40000ffe443 */
[----:B------:R-:W-:Y:S01]  /*57f0*/  IADD3 R62, P1, R64, R62, RZ ;  /* 0x0000003e403e7210 */ /* 0x000fe20007f3e0ff */
        /* <DEDUP_REMOVED lines=32> */
[----:B------:R-:W-:Y:S01]  /*5a00*/  IMAD.WIDE.U32 R62, R3, UR23, R62 ;  /* 0x00000017033e7c25 */ /* 0x000fe2000f8e003e */
[----:B------:R-:W-:Y:S02]  /*5a10*/  IADD3.X R41, R65, R2, R41, P1, !PT ;  /* 0x0000000241297210 */ /* 0x000fe40000ffe429 */
[----:B------:R-:W-:Y:S01]  /*5a20*/  IADD3 R42, P1, R64, R42, RZ ;  /* 0x0000002a402a7210 */ /* 0x000fe20007f3e0ff */
[----:B------:R-:W-:-:S03]  /*5a30*/  VIADD R63, R63, UR6 ;  /* 0x000000063f3f7c36 */ /* 0x000fc60008000000 */
[----:B------:R-:W-:Y:S02]  /*5a40*/  IADD3.X R43, R65, R2, R43, P1, !PT ;  /* 0x00000002412b7210 */ /* 0x000fe40000ffe42b */
[----:B------:R-:W-:-:S04]  /*5a50*/  IADD3 R44, P1, R64, R44, RZ ;  /* 0x0000002c402c7210 */ /* 0x000fc80007f3e0ff */
        /* <DEDUP_REMOVED lines=30> */
[C---:B------:R-:W-:Y:S02]  /*5c40*/  IADD3.X R85, R65.reuse, R2, R85, P1, !PT ;  /* 0x0000000241557210 */ /* 0x040fe40000ffe455 */
[C---:B------:R-:W-:Y:S02]  /*5c50*/  IADD3 R86, P1, R64.reuse, R86, RZ ;  /* 0x0000005640567210 */ /* 0x040fe40007f3e0ff */
[----:B------:R-:W-:Y:S02]  /*5c60*/  IADD3 R64, P5, R64, R88, RZ ;  /* 0x0000005840407210 */ /* 0x000fe40007fbe0ff */
[CC--:B------:R-:W-:Y:S02]  /*5c70*/  IADD3.X R87, R65.reuse, R2.reuse, R87, P1, !PT ;  /* 0x0000000241577210 */ /* 0x0c0fe40000ffe457 */
[----:B------:R-:W-:Y:S01]  /*5c80*/  IADD3.X R65, R65, R2, R89, P5, !PT ;  /* 0x0000000241417210 */ /* 0x000fe20002ffe459 */
[----:B------:R-:W-:Y:S01]  /*5c90*/  IMAD.WIDE.U32 R88, R3, UR23, R66 ;  /* 0x0000001703587c25 */ /* 0x000fe2000f8e0042 */
[----:B------:R-:W-:-:S03]  /*5ca0*/  SHF.L.U32 R2, R58, 0x5, RZ ;  /* 0x000000053a027819 */ /* 0x000fc600000006ff */
[----:B------:R-:W-:Y:S01]  /*5cb0*/  VIADD R67, R89, UR6 ;  /* 0x0000000659437c36 */ /* 0x000fe20008000000 */
[----:B------:R-:W-:Y:S02]  /*5cc0*/  LEA R66, P1, R88, UR10, 0x2 ;  /* 0x0000000a58427c11 */ /* 0x000fe4000f8210ff */
[----:B------:R-:W-:Y:S02]  /*5cd0*/  IADD3 R58, P5, R2, R14, RZ ;  /* 0x0000000e023a7210 */ /* 0x000fe40007fbe0ff */
[----:B------:R-:W-:Y:S02]  /*5ce0*/  LEA.HI.X R67, R88, UR11, R67, 0x2, P1 ;  /* 0x0000000b58437c11 */ /* 0x000fe400088f1443 */
[----:B------:R-:W-:Y:S01]  /*5cf0*/  ISETP.GT.AND P1, PT, R4, 0x8, P0 ;  /* 0x000000080400780c */ /* 0x000fe20000724270 */
[----:B------:R-:W-:Y:S02]  /*5d00*/  IMAD.X R59, R100, 0x1, R15, P5 ;  /* 0x00000001643b7824 */ /* 0x000fe400028e060f */
[----:B----4-:R-:W-:-:S04]  /*5d10*/  FMUL R88, R0, UR21 ;  /* 0x0000001500587c20 */ /* 0x010fc80008400000 */
[----:B------:R-:W-:Y:S01]  /*5d20*/  FFMA R223, R223, UR20, R88 ;  /* 0x00000014dfdf7c23 */ /* 0x000fe20008000058 */
[----:B------:R-:W-:-:S04]  /*5d30*/  LEA R88, P5, R62, UR10, 0x2 ;  /* 0x0000000a3e587c11 */ /* 0x000fc8000f8a10ff */
[----:B------:R2:W-:Y:S01]  /*5d40*/  @P4 STG.E desc[UR18][R58.64], R223 ;  /* 0x000000df3a004986 */ /* 0x0005e2000c101912 */
[----:B------:R-:W-:Y:S01]  /*5d50*/  LEA.HI.X R89, R62, UR11, R63, 0x2, P5 ;  /* 0x0000000b3e597c11 */ /* 0x000fe2000a8f143f */
[----:B------:R-:W-:Y:S07]  /*5d60*/  @!P1 BRA `(.L_x_37) ;  /* 0x0000000000049947 */ /* 0x000fee0003800000 */
[----:B------:R3:W5:Y:S02]  /*5d70*/  LDG.E.LTC128B R0, desc[UR18][R66.64+0x20] ;  /* 0x0000201242007981 */ /* 0x000764000c1e1920 */
.L_x_37:
[----:B------:R-:W-:Y:S05]  /*5d80*/  BSYNC B1 ;  /* 0x0000000000017941 */ /* 0x000fea0003800000 */
.L_x_36:
[----:B-----5:R-:W-:Y:S01]  /*5d90*/  FMUL R63, R0, UR21 ;  /* 0x00000015003f7c20 */ /* 0x020fe20008400000 */
[----:B------:R-:W-:Y:S01]  /*5da0*/  ISETP.GT.AND P4, PT, R4, 0x9, P0 ;  /* 0x000000090400780c */ /* 0x000fe20000784270 */
[----:B------:R-:W-:Y:S02]  /*5db0*/  BSSY B1, `(.L_x_38) ;  /* 0x0000005000017945 */ /* 0x000fe40003800000 */
[----:B------:R-:W-:-:S05]  /*5dc0*/  FFMA R63, R222, UR20, R63 ;  /* 0x00000014de3f7c23 */ /* 0x000fca000800003f */
[----:B------:R4:W-:Y:S05]  /*5dd0*/  @P1 STG.E desc[UR18][R24.64+0x20], R63 ;  /* 0x0000203f18001986 */ /* 0x0009ea000c101912 */
[----:B------:R-:W-:Y:S05]  /*5de0*/  @!P4 BRA `(.L_x_39) ;  /* 0x000000000004c947 */ /* 0x000fea0003800000 */
[----:B------:R0:W5:Y:S02]  /*5df0*/  LDG.E.LTC128B R0, desc[UR18][R88.64+0x20] ;  /* 0x0000201258007981 */ /* 0x000164000c1e1920 */
.L_x_39:
[----:B------:R-:W-:Y:S05]  /*5e00*/  BSYNC B1 ;  /* 0x0000000000017941 */ /* 0x000fea0003800000 */
.L_x_38:
[----:B-----5:R-:W-:Y:S01]  /*5e10*/  FMUL R62, R0, UR21 ;  /* 0x00000015003e7c20 */ /* 0x020fe20008400000 */
[----:B------:R-:W-:Y:S01]  /*5e20*/  IMAD.WIDE.U32 R20, R6, 0x7, R20 ;  /* 0x0000000706147825 */ /* 0x000fe200078e0014 */
[----:B------:R-:W-:Y:S01]  /*5e30*/  ISETP.GT.AND P1, PT, R4, 0x10, P2 ;  /* 0x000000100400780c */ /* 0x000fe20001724270 */
[----:B------:R-:W-:Y:S02]  /*5e40*/  BSSY B1, `(.L_x_40) ;  /* 0x000000a000017945 */ /* 0x000fe40003800000 */
[----:B------:R-:W-:Y:S01]  /*5e50*/  FFMA R221, R221, UR20, R62 ;  /* 0x00000014dddd7c23 */ /* 0x000fe2000800003e */
[----:B------:R-:W-:-:S04]  /*5e60*/  IMAD.IADD R91, R142, 0x1, R21 ;  /* 0x000000018e5b7824 */ /* 0x000fc800078e0215 */
[----:B------:R0:W-:Y:S01]  /*5e70*/  @P4 STG.E desc[UR18][R58.64+0x20], R221 ;  /* 0x000020dd3a004986 */ /* 0x0001e2000c101912 */
[----:B----4-:R-:W-:-:S05]  /*5e80*/  IADD3 R63, P4, R8, R20, RZ ;  /* 0x00000014083f7210 */ /* 0x010fca0007f9e0ff */
[----:B------:R-:W-:Y:S01]  /*5e90*/  IMAD.X R90, R91, 0x1, R11, P4 ;  /* 0x000000015b5a7824 */ /* 0x000fe200020e060b */
[----:B------:R-:W-:-:S04]  /*5ea0*/  LEA R62, P4, R63, UR10, 0x2 ;  /* 0x0000000a3f3e7c11 */ /* 0x000fc8000f8810ff */
[----:B------:R-:W-:Y:S01]  /*5eb0*/  LEA.HI.X R63, R63, UR11, R90, 0x2, P4 ;  /* 0x0000000b3f3f7c11 */ /* 0x000fe2000a0f145a */
[----:B0-----:R-:W-:Y:S08]  /*5ec0*/  @!P1 BRA `(.L_x_41) ;  /* 0x0000000000049947 */ /* 0x001ff00003800000 */
[----:B------:R0:W5:Y:S02]  /*5ed0*/  LDG.E.LTC128B R0, desc[UR18][R62.64] ;  /* 0x000000123e007981 */ /* 0x000164000c1e1920 */
.L_x_41:
[----:B------:R-:W-:Y:S05]  /*5ee0*/  BSYNC B1 ;  /* 0x0000000000017941 */ /* 0x000fea0003800000 */
.L_x_40:
[----:B------:R-:W-:Y:S01]  /*5ef0*/  IADD3 R22, P4, R2, R22, RZ ;  /* 0x0000001602167210 */ /* 0x000fe20007f9e0ff */
[----:B-----5:R-:W-:Y:S01]  /*5f00*/  FMUL R21, R0, UR21 ;  /* 0x0000001500157c20 */ /* 0x020fe20008400000 */
[----:B------:R-:W-:Y:S01]  /*5f10*/  IADD3 R20, P5, R20, R6, RZ ;  /* 0x0000000614147210 */ /* 0x000fe20007fbe0ff */
[----:B------:R-:W-:Y:S02]  /*5f20*/  BSSY B1, `(.L_x_42) ;  /* 0x000000c000017945 */ /* 0x000fe40003800000 */
[----:B------:R-:W-:Y:S01]  /*5f30*/  FFMA R93, R220, UR20, R21 ;  /* 0x00000014dc5d7c23 */ /* 0x000fe20008000015 */
[----:B------:R-:W-:Y:S01]  /*5f40*/  IMAD.X R23, R100, 0x1, R25, P4 ;  /* 0x0000000164177824 */ /* 0x000fe200020e0619 */
[----:B------:R-:W-:Y:S02]  /*5f50*/  ISETP.GT.AND P4, PT, R4, 0x11, P2 ;  /* 0x000000110400780c */ /* 0x000fe40001784270 */
[----:B------:R-:W-:Y:S02]  /*5f60*/  IADD3.X R21, R91, R7, RZ, P5, !PT ;  /* 0x000000075b157210 */ /* 0x000fe40002ffe4ff */
[----:B------:R4:W-:Y:S01]  /*5f70*/  @P1 STG.E desc[UR18][R22.64], R93 ;  /* 0x0000005d16001986 */ /* 0x0009e2000c101912 */
[----:B0-----:R-:W-:-:S05]  /*5f80*/  IADD3 R63, P5, R20, R8, RZ ;  /* 0x00000008143f7210 */ /* 0x001fca0007fbe0ff */
[----:B------:R-:W-:Y:S01]  /*5f90*/  IMAD.X R90, R21, 0x1, R11, P5 ;  /* 0x00000001155a7824 */ /* 0x000fe200028e060b */
[----:B------:R-:W-:-:S04]  /*5fa0*/  LEA R62, P5, R63, UR10, 0x2 ;  /* 0x0000000a3f3e7c11 */ /* 0x000fc8000f8a10ff */
[----:B------:R-:W-:Y:S01]  /*5fb0*/  LEA.HI.X R63, R63, UR11, R90, 0x2, P5 ;  /* 0x0000000b3f3f7c11 */ /* 0x000fe2000a8f145a */
[----:B----4-:R-:W-:Y:S08]  /*5fc0*/  @!P4 BRA `(.L_x_43) ;  /* 0x000000000004c947 */ /* 0x010ff00003800000 */
[----:B------:R0:W5:Y:S02]  /*5fd0*/  LDG.E.LTC128B R0, desc[UR18][R62.64] ;  /* 0x000000123e007981 */ /* 0x000164000c1e1920 */
.L_x_43:
[----:B------:R-:W-:Y:S05]  /*5fe0*/  BSYNC B1 ;  /* 0x0000000000017941 */ /* 0x000fea0003800000 */
.L_x_42:
[----:B------:R-:W-:-:S04]  /*5ff0*/  IMAD.WIDE.U32 R60, R3, UR23, R60 ;  /* 0x00000017033c7c25 */ /* 0x000fc8000f8e003c */
[----:B-----5:R-:W-:Y:S01]  /*6000*/  FMUL R90, R0, UR21 ;  /* 0x00000015005a7c20 */ /* 0x020fe20008400000 */
[----:B------:R-:W-:Y:S01]  /*6010*/  BSSY B1, `(.L_x_44) ;  /* 0x000000f000017945 */ /* 0x000fe20003800000 */
[----:B------:R-:W-:Y:S01]  /*6020*/  VIADD R61, R61, UR6 ;  /* 0x000000063d3d7c36 */ /* 0x000fe20008000000 */
[C---:B0-----:R-:W-:Y:S01]  /*6030*/  LEA R62, P1, R60.reuse, UR10, 0x2 ;  /* 0x0000000a3c3e7c11 */ /* 0x041fe2000f8210ff */
[----:B------:R-:W-:Y:S01]  /*6040*/  FFMA R219, R219, UR20, R90 ;  /* 0x00000014dbdb7c23 */ /* 0x000fe2000800005a */
[----:B------:R-:W-:Y:S02]  /*6050*/  IMAD.WIDE.U32 R26, R3, UR23, R26 ;  /* 0x00000017031a7c25 */ /* 0x000fe4000f8e001a */
[----:B------:R-:W-:Y:S02]  /*6060*/  LEA.HI.X R63, R60, UR11, R61, 0x2, P1 ;  /* 0x0000000b3c3f7c11 */ /* 0x000fe400088f143d */
[----:B------:R-:W-:Y:S02]  /*6070*/  IADD3 R60, P5, R2, R58, RZ ;  /* 0x0000003a023c7210 */ /* 0x000fe40007fbe0ff */
[----:B------:R-:W-:-:S02]  /*6080*/  ISETP.GT.AND P1, PT, R4, 0x10, P0 ;  /* 0x000000100400780c */ /* 0x000fc40000724270 */
[----:B------:R-:W-:Y:S01]  /*6090*/  IADD3 R27, R27, UR6, RZ ;  /* 0x000000061b1b7c10 */ /* 0x000fe2000fffe0ff */
[----:B------:R-:W-:Y:S01]  /*60a0*/  IMAD.X R61, R100, 0x1, R59, P5 ;  /* 0x00000001643d7824 */ /* 0x000fe200028e063b */
[----:B------:R-:W-:-:S04]  /*60b0*/  LEA R90, P5, R26, UR10, 0x2 ;  /* 0x0000000a1a5a7c11 */ /* 0x000fc8000f8a10ff */
[----:B------:R0:W-:Y:S01]  /*60c0*/  @P4 STG.E desc[UR18][R60.64], R219 ;  /* 0x000000db3c004986 */ /* 0x0001e2000c101912 */
[----:B------:R-:W-:-:S04]  /*60d0*/  LEA.HI.X R91, R26, UR11, R27, 0x2, P5 ;  /* 0x0000000b1a5b7c11 */ /* 0x000fc8000a8f141b */
[----:B------:R-:W-:Y:S05]  /*60e0*/  @!P1 BRA `(.L_x_45) ;  /* 0x0000000000049947 */ /* 0x000fea0003800000 */
[----:B------:R4:W5:Y:S02]  /*60f0*/  LDG.E.LTC128B R0, desc[UR18][R62.64+0x20] ;  /* 0x000020123e007981 */ /* 0x000964000c1e1920 */
.L_x_45:
[----:B------:R-:W-:Y:S05]  /*6100*/  BSYNC B1 ;  /* 0x0000000000017941 */ /* 0x000fea0003800000 */
.L_x_44:
[----:B-----5:R-:W-:Y:S01]  /*6110*/  FMUL R27, R0, UR21 ;  /* 0x00000015001b7c20 */ /* 0x020fe20008400000 */
[----:B------:R-:W-:Y:S01]  /*6120*/  ISETP.GT.AND P4, PT, R4, 0x11, P0 ;  /* 0x000000110400780c */ /* 0x000fe20000784270 */
[----:B------:R-:W-:Y:S02]  /*6130*/  BSSY B1, `(.L_x_46) ;  /* 0x0000005000017945 */ /* 0x000fe40003800000 */
[----:B------:R-:W-:-:S05]  /*6140*/  FFMA R27, R218, UR20, R27 ;  /* 0x00000014da1b7c23 */ /* 0x000fca000800001b */
[----:B------:R0:W-:Y:S05]  /*6150*/  @P1 STG.E desc[UR18][R22.64+0x20], R27 ;  /* 0x0000201b16001986 */ /* 0x0001ea000c101912 */
[----:B------:R-:W-:Y:S05]  /*6160*/  @!P4 BRA `(.L_x_47) ;  /* 0x000000000004c947 */ /* 0x000fea0003800000 */
[----:B------:R0:W5:Y:S02]  /*6170*/  LDG.E.LTC128B R0, desc[UR18][R90.64+0x20] ;  /* 0x000020125a007981 */ /* 0x000164000c1e1920 */
.L_x_47:
[----:B------:R-:W-:Y:S05]  /*6180*/  BSYNC B1 ;  /* 0x0000000000017941 */ /* 0x000fea0003800000 */
.L_x_46:
[----:B-----5:R-:W-:Y:S01]  /*6190*/  FMUL R26, R0, UR21 ;  /* 0x00000015001a7c20 */ /* 0x020fe20008400000 */
[----:B------:R-:W-:Y:S01]  /*61a0*/  IMAD.WIDE.U32 R20, R6, 0x7, R20 ;  /* 0x0000000706147825 */ /* 0x000fe200078e0014 */
[----:B------:R-:W-:Y:S01]  /*61b0*/  ISETP.GT.AND P1, PT, R4, 0x18, P2 ;  /* 0x000000180400780c */ /* 0x000fe20001724270 */
[----:B------:R-:W-:Y:S02]  /*61c0*/  BSSY B1, `(.L_x_48) ;  /* 0x000000a000017945 */ /* 0x000fe40003800000 */
[----:B------:R-:W-:Y:S01]  /*61d0*/  FFMA R217, R217, UR20, R26 ;  /* 0x00000014d9d97c23 */ /* 0x000fe2000800001a */
[----:B------:R-:W-:-:S04]  /*61e0*/  IMAD.IADD R93, R142, 0x1, R21 ;  /* 0x000000018e5d7824 */ /* 0x000fc800078e0215 */
[----:B------:R1:W-:Y:S01]  /*61f0*/  @P4 STG.E desc[UR18][R60.64+0x20], R217 ;  /* 0x000020d93c004986 */ /* 0x0003e2000c101912 */
[----:B0-----:R-:W-:-:S05]  /*6200*/  IADD3 R27, P4, R8, R20, RZ ;  /* 0x00000014081b7210 */ /* 0x001fca0007f9e0ff */
[----:B------:R-:W-:Y:S01]  /*6210*/  IMAD.X R92, R93, 0x1, R11, P4 ;  /* 0x000000015d5c7824 */ /* 0x000fe200020e060b */
[----:B------:R-:W-:-:S04]  /*6220*/  LEA R26, P4, R27, UR10, 0x2 ;  /* 0x0000000a1b1a7c11 */ /* 0x000fc8000f8810ff */
[----:B------:R-:W-:Y:S01]  /*6230*/  LEA.HI.X R27, R27, UR11, R92, 0x2, P4 ;  /* 0x0000000b1b1b7c11 */ /* 0x000fe2000a0f145c */
[----:B-1----:R-:W-:Y:S08]  /*6240*/  @!P1 BRA `(.L_x_49) ;  /* 0x0000000000049947 */ /* 0x002ff00003800000 */
[----:B------:R0:W5:Y:S02]  /*6250*/  LDG.E.LTC128B R0, desc[UR18][R26.64] ;  /* 0x000000121a007981 */ /* 0x000164000c1e1920 */
.L_x_49:
[----:B------:R-:W-:Y:S05]  /*6260*/  BSYNC B1 ;  /* 0x0000000000017941 */ /* 0x000fea0003800000 */
.L_x_48:
[----:B0-----:R-:W-:Y:S01]  /*6270*/  IADD3 R26, P4, R2, R22, RZ ;  /* 0x00000016021a7210 */ /* 0x001fe20007f9e0ff */
[----:B-----5:R-:W-:Y:S01]  /*6280*/  FMUL R21, R0, UR21 ;  /* 0x0000001500157c20 */ /* 0x020fe20008400000 */
[----:B------:R-:W-:Y:S01]  /*6290*/  IADD3 R20, P5, R20, R6, RZ ;  /* 0x0000000614147210 */ /* 0x000fe20007fbe0ff */
[----:B------:R-:W-:Y:S02]  /*62a0*/  BSSY B1, `(.L_x_50) ;  /* 0x000000c000017945 */ /* 0x000fe40003800000 */
[----:B------:R-:W-:Y:S01]  /*62b0*/  FFMA R95, R216, UR20, R21 ;  /* 0x00000014d85f7c23 */ /* 0x000fe20008000015 */
[----:B------:R-:W-:Y:S01]  /*62c0*/  IMAD.X R27, R100, 0x1, R23, P4 ;  /* 0x00000001641b7824 */ /* 0x000fe200020e0617 */
[----:B------:R-:W-:Y:S01]  /*62d0*/  ISETP.GT.AND P4, PT, R4, 0x19, P2 ;  /* 0x000000190400780c */ /* 0x000fe20001784270 */
[----:B------:R-:W-:Y:S01]  /*62e0*/  IMAD.X R21, R93, 0x1, R7, P5 ;  /* 0x000000015d157824 */ /* 0x000fe200028e0607 */
[----:B------:R-:W-:Y:S02]  /*62f0*/  IADD3 R93, P5, R20, R8, RZ ;  /* 0x00000008145d7210 */ /* 0x000fe40007fbe0ff */
[----:B------:R0:W-:Y:S02]  /*6300*/  @P1 STG.E desc[UR18][R26.64], R95 ;  /* 0x0000005f1a001986 */ /* 0x0001e4000c101912 */
[----:B------:R-:W-:-:S02]  /*6310*/  IADD3.X R94, R21, R11, RZ, P5, !PT ;  /* 0x0000000b155e7210 */ /* 0x000fc40002ffe4ff */
[----:B------:R-:W-:-:S04]  /*6320*/  LEA R92, P5, R93, UR10, 0x2 ;  /* 0x0000000a5d5c7c11 */ /* 0x000fc8000f8a10ff */
[----:B------:R-:W-:Y:S01]  /*6330*/  LEA.HI.X R93, R93, UR11, R94, 0x2, P5 ;  /* 0x0000000b5d5d7c11 */ /* 0x000fe2000a8f145e */
[----:B------:R-:W-:Y:S08]  /*6340*/  @!P4 BRA `(.L_x_51) ;  /* 0x000000000004c947 */ /* 0x000ff00003800000 */
[----:B------:R1:W5:Y:S02]  /*6350*/  LDG.E.LTC128B R0, desc[UR18][R92.64] ;  /* 0x000000125c007981 */ /* 0x000364000c1e1920 */
.L_x_51:
[----:B------:R-:W-:Y:S05]  /*6360*/  BSYNC B1 ;  /* 0x0000000000017941 */ /* 0x000fea0003800000 */
.L_x_50:
[----:B------:R-:W-:-:S04]  /*6370*/  IMAD.WIDE.U32 R28, R3, UR23, R28 ;  /* 0x00000017031c7c25 */ /* 0x000fc8000f8e001c */
[----:B-----5:R-:W-:Y:S01]  /*6380*/  FMUL R94, R0, UR21 ;  /* 0x00000015005e7c20 */ /* 0x020fe20008400000 */
[----:B------:R-:W-:Y:S01]  /*6390*/  BSSY B1, `(.L_x_52) ;  /* 0x000000f000017945 */ /* 0x000fe20003800000 */
[----:B------:R-:W-:Y:S01]  /*63a0*/  VIADD R29, R29, UR6 ;  /* 0x000000061d1d7c36 */ /* 0x000fe20008000000 */
[C---:B-1----:R-:W-:Y:S01]  /*63b0*/  LEA R92, P1, R28.reuse, UR10, 0x2 ;  /* 0x0000000a1c5c7c11 */ /* 0x042fe2000f8210ff */
[----:B------:R-:W-:Y:S01]  /*63c0*/  FFMA R215, R215, UR20, R94 ;  /* 0x00000014d7d77c23 */ /* 0x000fe2000800005e */
[----:B------:R-:W-:Y:S02]  /*63d0*/  IMAD.WIDE.U32 R30, R3, UR23, R30 ;  /* 0x00000017031e7c25 */ /* 0x000fe4000f8e001e */
[----:B------:R-:W-:Y:S02]  /*63e0*/  LEA.HI.X R93, R28, UR11, R29, 0x2, P1 ;  /* 0x0000000b1c5d7c11 */ /* 0x000fe400088f141d */
[----:B------:R-:W-:Y:S01]  /*63f0*/  IADD3 R28, P5, R2, R60, RZ ;  /* 0x0000003c021c7210 */ /* 0x000fe20007fbe0ff */
[----:B------:R-:W-:Y:S01]  /*6400*/  VIADD R31, R31, UR6 ;  /* 0x000000061f1f7c36 */ /* 0x000fe20008000000 */
[----:B------:R-:W-:-:S03]  /*6410*/  ISETP.GT.AND P1, PT, R4, 0x18, P0 ;  /* 0x000000180400780c */ /* 0x000fc60000724270 */
[----:B------:R-:W-:Y:S01]  /*6420*/  IMAD.X R29, R100, 0x1, R61, P5 ;  /* 0x00000001641d7824 */ /* 0x000fe200028e063d */
[----:B------:R-:W-:-:S04]  /*6430*/  LEA R94, P5, R30, UR10, 0x2 ;  /* 0x0000000a1e5e7c11 */ /* 0x000fc8000f8a10ff */
[----:B------:R1:W-:Y:S01]  /*6440*/  @P4 STG.E desc[UR18][R28.64], R215 ;  /* 0x000000d71c004986 */ /* 0x0003e2000c101912 */
[----:B0-----:R-:W-:-:S04]  /*6450*/  LEA.HI.X R95, R30, UR11, R31, 0x2, P5 ;  /* 0x0000000b1e5f7c11 */ /* 0x001fc8000a8f141f */
[----:B------:R-:W-:Y:S05]  /*6460*/  @!P1 BRA `(.L_x_53) ;  /* 0x0000000000049947 */ /* 0x000fea0003800000 */
[----:B------:R0:W5:Y:S02]  /*6470*/  LDG.E.LTC128B R0, desc[UR18][R92.64+0x20] ;  /* 0x000020125c007981 */ /* 0x000164000c1e1920 */
.L_x_53:
[----:B------:R-:W-:Y:S05]  /*6480*/  BSYNC B1 ;  /* 0x0000000000017941 */ /* 0x000fea0003800000 */
.L_x_52:
[----:B-----5:R-:W-:Y:S01]  /*6490*/  FMUL R31, R0, UR21 ;  /* 0x00000015001f7c20 */ /* 0x020fe20008400000 */
[----:B------:R-:W-:Y:S01]  /*64a0*/  ISETP.GT.AND P4, PT, R4, 0x19, P0 ;  /* 0x000000190400780c */ /* 0x000fe20000784270 */
[----:B------:R-:W-:Y:S02]  /*64b0*/  BSSY B1, `(.L_x_54) ;  /* 0x0000005000017945 */ /* 0x000fe40003800000 */
[----:B------:R-:W-:-:S05]  /*64c0*/  FFMA R31, R214, UR20, R31 ;  /* 0x00000014d61f7c23 */ /* 0x000fca000800001f */
[----:B------:R0:W-:Y:S05]  /*64d0*/  @P1 STG.E desc[UR18][R26.64+0x20], R31 ;  /* 0x0000201f1a001986 */ /* 0x0001ea000c101912 */
[----:B------:R-:W-:Y:S05]  /*64e0*/  @!P4 BRA `(.L_x_55) ;  /* 0x000000000004c947 */ /* 0x000fea0003800000 */
[----:B------:R0:W5:Y:S02]  /*64f0*/  LDG.E.LTC128B R0, desc[UR18][R94.64+0x20] ;  /* 0x000020125e007981 */ /* 0x000164000c1e1920 */
.L_x_55:
[----:B------:R-:W-:Y:S05]  /*6500*/  BSYNC B1 ;  /* 0x0000000000017941 */ /* 0x000fea0003800000 */
.L_x_54:
[----:B-----5:R-:W-:Y:S01]  /*6510*/  FMUL R30, R0, UR21 ;  /* 0x00000015001e7c20 */ /* 0x020fe20008400000 */
[----:B------:R-:W-:Y:S01]  /*6520*/  ISETP.GT.AND P1, PT, R4, 0x20, P2 ;  /* 0x000000200400780c */ /* 0x000fe20001724270 */
[----:B------:R-:W-:Y:S01]  /*6530*/  IMAD.WIDE.U32 R20, R6, 0x7, R20 ;  /* 0x0000000706147825 */ /* 0x000fe200078e0014 */
[----:B------:R-:W-:Y:S03]  /*6540*/  BSSY B1, `(.L_x_56) ;  /* 0x000000a000017945 */ /* 0x000fe60003800000 */
[----:B------:R-:W-:Y:S01]  /*6550*/  FFMA R213, R213, UR20, R30 ;  /* 0x00000014d5d57c23 */ /* 0x000fe2000800001e */
[----:B------:R-:W-:-:S04]  /*6560*/  IMAD.IADD R97, R142, 0x1, R21 ;  /* 0x000000018e617824 */ /* 0x000fc800078e0215 */
[----:B------:R1:W-:Y:S01]  /*6570*/  @P4 STG.E desc[UR18][R28.64+0x20], R213 ;  /* 0x000020d51c004986 */ /* 0x0003e2000c101912 */
[----:B0-----:R-:W-:-:S04]  /*6580*/  IADD3 R31, P4, R8, R20, RZ ;  /* 0x00000014081f7210 */ /* 0x001fc80007f9e0ff */
[----:B------:R-:W-:Y:S02]  /*6590*/  IADD3.X R96, R97, R11, RZ, P4, !PT ;  /* 0x0000000b61607210 */ /* 0x000fe400027fe4ff */
[----:B------:R-:W-:-:S04]  /*65a0*/  LEA R30, P4, R31, UR10, 0x2 ;  /* 0x0000000a1f1e7c11 */ /* 0x000fc8000f8810ff */
[----:B------:R-:W-:Y:S01]  /*65b0*/  LEA.HI.X R31, R31, UR11, R96, 0x2, P4 ;  /* 0x0000000b1f1f7c11 */ /* 0x000fe2000a0f1460 */
[----:B-1----:R-:W-:Y:S08]  /*65c0*/  @!P1 BRA `(.L_x_57) ;  /* 0x0000000000049947 */ /* 0x002ff00003800000 */
[----:B------:R0:W5:Y:S02]  /*65d0*/  LDG.E.LTC128B R0, desc[UR18][R30.64] ;  /* 0x000000121e007981 */ /* 0x000164000c1e1920 */
.L_x_57:
[----:B------:R-:W-:Y:S05]  /*65e0*/  BSYNC B1 ;  /* 0x0000000000017941 */ /* 0x000fea0003800000 */
.L_x_56:
        /* <DEDUP_REMOVED lines=9> */
[----:B------:R0:W-:Y:S03]  /*6680*/  @P1 STG.E desc[UR18][R30.64], R99 ;  /* 0x000000631e001986 */ /* 0x0001e6000c101912 */
[----:B------:R-:W-:Y:S01]  /*6690*/  IMAD.X R98, R21, 0x1, R11, P5 ;  /* 0x0000000115627824 */ /* 0x000fe200028e060b */
[----:B------:R-:W-:-:S04]  /*66a0*/  LEA R96, P5, R97, UR10, 0x2 ;  /* 0x0000000a61607c11 */ /* 0x000fc8000f8a10ff */
[----:B------:R-:W-:Y:S01]  /*66b0*/  LEA.HI.X R97, R97, UR11, R98, 0x2, P5 ;  /* 0x0000000b61617c11 */ /* 0x000fe2000a8f1462 */
[----:B------:R-:W-:Y:S08]  /*66c0*/  @!P4 BRA `(.L_x_59) ;  /* 0x000000000004c947 */ /* 0x000ff00003800000 */
[----:B------:R1:W5:Y:S02]  /*66d0*/  LDG.E.LTC128B R0, desc[UR18][R96.64] ;  /* 0x0000001260007981 */ /* 0x000364000c1e1920 */
.L_x_59:
[----:B------:R-:W-:Y:S05]  /*66e0*/  BSYNC B1 ;  /* 0x0000000000017941 */ /* 0x000fea0003800000 */
.L_x_58:
        /* <DEDUP_REMOVED lines=10> */
[----:B------:R-:W-:-:S02]  /*6790*/  ISETP.GT.AND P1, PT, R4, 0x20, P0 ;  /* 0x000000200400780c */ /* 0x000fc40000724270 */
[----:B------:R-:W-:Y:S02]  /*67a0*/  IADD3.X R33, R100, R29, RZ, P5, !PT ;  /* 0x0000001d64217210 */ /* 0x000fe40002ffe4ff */
[----:B------:R-:W-:-:S03]  /*67b0*/  LEA R98, P5, R34, UR10, 0x2 ;  /* 0x0000000a22627c11 */ /* 0x000fc6000f8a10ff */
[----:B------:R1:W-:Y:S01]  /*67c0*/  @P4 STG.E desc[UR18][R32.64], R211 ;  /* 0x000000d320004986 */ /* 0x0003e2000c101912 */
[----:B0-----:R-:W-:-:S05]  /*67d0*/  LEA.HI.X R99, R34, UR11, R35, 0x2, P5 ;  /* 0x0000000b22637c11 */ /* 0x001fca000a8f1423 */
[----:B------:R-:W-:Y:S05]  /*67e0*/  @!P1 BRA `(.L_x_61) ;  /* 0x0000000000049947 */ /* 0x000fea0003800000 */
[----:B------:R0:W5:Y:S02]  /*67f0*/  LDG.E.LTC128B R0, desc[UR18][R96.64+0x20] ;  /* 0x0000201260007981 */ /* 0x000164000c1e1920 */
.L_x_61:
[----:B------:R-:W-:Y:S05]  /*6800*/  BSYNC B1 ;  /* 0x0000000000017941 */ /* 0x000fea0003800000 */
.L_x_60:
[----:B-----5:R-:W-:Y:S01]  /*6810*/  FMUL R35, R0, UR21 ;  /* 0x0000001500237c20 */ /* 0x020fe20008400000 */
[----:B------:R-:W-:Y:S01]  /*6820*/  ISETP.GT.AND P4, PT, R4, 0x21, P0 ;  /* 0x000000210400780c */ /* 0x000fe20000784270 */
[----:B------:R-:W-:Y:S02]  /*6830*/  BSSY B1, `(.L_x_62) ;  /* 0x0000005000017945 */ /* 0x000fe40003800000 */
[----:B------:R-:W-:-:S05]  /*6840*/  FFMA R35, R210, UR20, R35 ;  /* 0x00000014d2237c23 */ /* 0x000fca0008000023 */
[----:B------:R0:W-:Y:S05]  /*6850*/  @P1 STG.E desc[UR18][R30.64+0x20], R35 ;  /* 0x000020231e001986 */ /* 0x0001ea000c101912 */
[----:B------:R-:W-:Y:S05]  /*6860*/  @!P4 BRA `(.L_x_63) ;  /* 0x000000000004c947 */ /* 0x000fea0003800000 */
[----:B------:R0:W5:Y:S02]  /*6870*/  LDG.E.LTC128B R0, desc[UR18][R98.64+0x20] ;  /* 0x0000201262007981 */ /* 0x000164000c1e1920 */
.L_x_63:
[----:B------:R-:W-:Y:S05]  /*6880*/  BSYNC B1 ;  /* 0x0000000000017941 */ /* 0x000fea0003800000 */
.L_x_62:
        /* <DEDUP_REMOVED lines=13> */
.L_x_65:
[----:B------:R-:W-:Y:S05]  /*6960*/  BSYNC B1 ;  /* 0x0000000000017941 */ /* 0x000fea0003800000 */
.L_x_64:
[----:B-----5:R-:W-:Y:S01]  /*6970*/  FMUL R21, R0, UR21 ;  /* 0x0000001500157c20 */ /* 0x020fe20008400000 */
[----:B0-----:R-:W-:Y:S01]  /*6980*/  IADD3 R34, P4, R2, R30, RZ ;  /* 0x0000001e02227210 */ /* 0x001fe20007f9e0ff */
[----:B------:R-:W-:Y:S01]  /*6990*/  BSSY B1, `(.L_x_66) ;  /* 0x000000d000017945 */ /* 0x000fe20003800000 */
[----:B------:R-:W-:Y:S01]  /*69a0*/  IADD3 R20, P5, R20, R6, RZ ;  /* 0x0000000614147210 */ /* 0x000fe20007fbe0ff */
[----:B------:R-:W-:Y:S01]  /*69b0*/  FFMA R105, R208, UR20, R21 ;  /* 0x00000014d0697c23 */ /* 0x000fe20008000015 */
[----:B------:R-:W-:Y:S02]  /*69c0*/  IADD3.X R35, R100, R31, RZ, P4, !PT ;  /* 0x0000001f64237210 */ /* 0x000fe400027fe4ff */
[----:B------:R-:W-:Y:S01]  /*69d0*/  ISETP.GT.AND P4, PT, R4, 0x29, P2 ;  /* 0x000000290400780c */ /* 0x000fe20001784270 */
[----:B------:R-:W-:Y:S01]  /*69e0*/  IMAD.X R21, R103, 0x1, R7, P5 ;  /* 0x0000000167157824 */ /* 0x000fe200028e0607 */
[----:B------:R-:W-:Y:S01]  /*69f0*/  IADD3 R103, P5, R20, R8, RZ ;  /* 0x0000000814677210 */ /* 0x000fe20007fbe0ff */
[----:B------:R0:W-:Y:S04]  /*6a00*/  @P1 STG.E desc[UR18][R34.64], R105 ;  /* 0x0000006922001986 */ /* 0x0001e8000c101912 */
[----:B------:R-:W-:Y:S01]  /*6a10*/  IMAD.X R104, R21, 0x1, R11, P5 ;  /* 0x0000000115687824 */ /* 0x000fe200028e060b */
[----:B------:R-:W-:-:S04]  /*6a20*/  LEA R102, P5, R103, UR10, 0x2 ;  /* 0x0000000a67667c11 */ /* 0x000fc8000f8a10ff */
[----:B------:R-:W-:Y:S01]  /*6a30*/  LEA.HI.X R103, R103, UR11, R104, 0x2, P5 ;  /* 0x0000000b67677c11 */ /* 0x000fe2000a8f1468 */
[----:B------:R-:W-:Y:S08]  /*6a40*/  @!P4 BRA `(.L_x_67) ;  /* 0x000000000004c947 */ /* 0x000ff00003800000 */
[----:B------:R1:W5:Y:S02]  /*6a50*/  LDG.E.LTC128B R0, desc[UR18][R102.64] ;  /* 0x0000001266007981 */ /* 0x000364000c1e1920 */
.L_x_67:
[----:B------:R-:W-:Y:S05]  /*6a60*/  BSYNC B1 ;  /* 0x0000000000017941 */ /* 0x000fea0003800000 */
.L_x_66:
        /* <DEDUP_REMOVED lines=17> */
.L_x_69:
[----:B------:R-:W-:Y:S05]  /*6b80*/  BSYNC B1 ;  /* 0x0000000000017941 */ /* 0x000fea0003800000 */
.L_x_68:
[----:B-----5:R-:W-:Y:S01]  /*6b90*/  FMUL R39, R0, UR21 ;  /* 0x0000001500277c20 */ /* 0x020fe20008400000 */
[----:B------:R-:W-:Y:S01]  /*6ba0*/  ISETP.GT.AND P4, PT, R4, 0x29, P0 ;  /* 0x000000290400780c */ /* 0x000fe20000784270 */
[----:B------:R-:W-:Y:S02]  /*6bb0*/  BSSY B1, `(.L_x_70) ;  /* 0x0000005000017945 */ /* 0x000fe40003800000 */
[----:B------:R-:W-:-:S05]  /*6bc0*/  FFMA R39, R206, UR20, R39 ;  /* 0x00000014ce277c23 */ /* 0x000fca0008000027 */
[----:B------:R0:W-:Y:S05]  /*6bd0*/  @P1 STG.E desc[UR18][R34.64+0x20], R39 ;  /* 0x0000202722001986 */ /* 0x0001ea000c101912 */
[----:B------:R-:W-:Y:S05]  /*6be0*/  @!P4 BRA `(.L_x_71) ;  /* 0x000000000004c947 */ /* 0x000fea0003800000 */
[----:B------:R0:W5:Y:S02]  /*6bf0*/  LDG.E.LTC128B R0, desc[UR18][R104.64+0x20] ;  /* 0x0000201268007981 */ /* 0x000164000c1e1920 */
.L_x_71:
[----:B------:R-:W-:Y:S05]  /*6c00*/  BSYNC B1 ;  /* 0x0000000000017941 */ /* 0x000fea0003800000 */
.L_x_70:
[----:B-----5:R-:W-:Y:S01]  /*6c10*/  FMUL R38, R0, UR21 ;  /* 0x0000001500267c20 */ /* 0x020fe20008400000 */
[----:B------:R-:W-:Y:S01]  /*6c20*/  IMAD.WIDE.U32 R20, R6, 0x7, R20 ;  /* 0x0000000706147825 */ /* 0x000fe200078e0014 */
[----:B------:R-:W-:Y:S01]  /*6c30*/  ISETP.GT.AND P1, PT, R4, 0x30, P2 ;  /* 0x000000300400780c */ /* 0x000fe20001724270 */
[----:B------:R-:W-:Y:S02]  /*6c40*/  BSSY B1, `(.L_x_72) ;  /* 0x000000a000017945 */ /* 0x000fe40003800000 */
[----:B------:R-:W-:Y:S01]  /*6c50*/  FFMA R205, R205, UR20, R38 ;  /* 0x00000014cdcd7c23 */ /* 0x000fe20008000026 */
[----:B------:R-:W-:-:S04]  /*6c60*/  IADD3 R107, R142, R21, RZ ;  /* 0x000000158e6b7210 */ /* 0x000fc80007ffe0ff */
[----:B------:R1:W-:Y:S01]  /*6c70*/  @P4 STG.E desc[UR18][R36.64+0x20], R205 ;  /* 0x000020cd24004986 */ /* 0x0003e2000c101912 */
[----:B0-----:R-:W-:-:S05]  /*6c80*/  IADD3 R39, P4, R8, R20, RZ ;  /* 0x0000001408277210 */ /* 0x001fca0007f9e0ff */
[----:B------:R-:W-:Y:S01]  /*6c90*/  IMAD.X R106, R107, 0x1, R11, P4 ;  /* 0x000000016b6a7824 */ /* 0x000fe200020e060b */
[----:B------:R-:W-:-:S04]  /*6ca0*/  LEA R38, P4, R39, UR10, 0x2 ;  /* 0x0000000a27267c11 */ /* 0x000fc8000f8810ff */
[----:B------:R-:W-:Y:S01]  /*6cb0*/  LEA.HI.X R39, R39, UR11, R106, 0x2, P4 ;  /* 0x0000000b27277c11 */ /* 0x000fe2000a0f146a */
[----:B-1----:R-:W-:Y:S08]  /*6cc0*/  @!P1 BRA `(.L_x_73) ;  /* 0x0000000000049947 */ /* 0x002ff00003800000 */
[----:B------:R0:W5:Y:S02]  /*6cd0*/  LDG.E.LTC128B R0, desc[UR18][R38.64] ;  /* 0x0000001226007981 */ /* 0x000164000c1e1920 */
.L_x_73:
[----:B------:R-:W-:Y:S05]  /*6ce0*/  BSYNC B1 ;  /* 0x0000000000017941 */ /* 0x000fea0003800000 */
.L_x_72:
        /* <DEDUP_REMOVED lines=15> */
.L_x_75:
[----:B------:R-:W-:Y:S05]  /*6de0*/  BSYNC B1 ;  /* 0x0000000000017941 */ /* 0x000fea0003800000 */
.L_x_74:
[----:B------:R-:W-:-:S04]  /*6df0*/  IMAD.WIDE.U32 R40, R3, UR23, R40 ;  /* 0x0000001703287c25 */ /* 0x000fc8000f8e0028 */
[----:B-----5:R-:W-:Y:S01]  /*6e00*/  FMUL R108, R0, UR21 ;  /* 0x00000015006c7c20 */ /* 0x020fe20008400000 */
[----:B------:R-:W-:Y:S01]  /*6e10*/  BSSY B1, `(.L_x_76) ;  /* 0x000000f000017945 */ /* 0x000fe20003800000 */
[----:B------:R-:W-:Y:S01]  /*6e20*/  IMAD.WIDE.U32 R42, R3, UR23, R42 ;  /* 0x00000017032a7c25 */ /* 0x000fe2000f8e002a */
[----:B------:R-:W-:-:S03]  /*6e30*/  IADD3 R41, R41, UR6, RZ ;  /* 0x0000000629297c10 */ /* 0x000fc6000fffe0ff */
[----:B------:R-:W-:Y:S01]  /*6e40*/  FFMA R203, R203, UR20, R108 ;  /* 0x00000014cbcb7c23 */ /* 0x000fe2000800006c */
[----:B-1----:R-:W-:Y:S01]  /*6e50*/  LEA R106, P1, R40, UR10, 0x2 ;  /* 0x0000000a286a7c11 */ /* 0x002fe2000f8210ff */
[----:B------:R-:W-:-:S03]  /*6e60*/  VIADD R43, R43, UR6 ;  /* 0x000000062b2b7c36 */ /* 0x000fc60008000000 */
[----:B------:R-:W-:Y:S02]  /*6e70*/  LEA.HI.X R107, R40, UR11, R41, 0x2, P1 ;  /* 0x0000000b286b7c11 */ /* 0x000fe400088f1429 */
[----:B------:R-:W-:Y:S02]  /*6e80*/  IADD3 R40, P5, R2, R36, RZ ;  /* 0x0000002402287210 */ /* 0x000fe40007fbe0ff */
[----:B------:R-:W-:-:S03]  /*6e90*/  ISETP.GT.AND P1, PT, R4, 0x30, P0 ;  /* 0x000000300400780c */ /* 0x000fc60000724270 */
[----:B------:R-:W-:Y:S01]  /*6ea0*/  IMAD.X R41, R100, 0x1, R37, P5 ;  /* 0x0000000164297824 */ /* 0x000fe200028e0625 */
[----:B------:R-:W-:-:S04]  /*6eb0*/  LEA R108, P5, R42, UR10, 0x2 ;  /* 0x0000000a2a6c7c11 */ /* 0x000fc8000f8a10ff */
[----:B------:R1:W-:Y:S01]  /*6ec0*/  @P4 STG.E desc[UR18][R40.64], R203 ;  /* 0x000000cb28004986 */ /* 0x0003e2000c101912 */
[----:B0-----:R-:W-:-:S04]  /*6ed0*/  LEA.HI.X R109, R42, UR11, R43, 0x2, P5 ;  /* 0x0000000b2a6d7c11 */ /* 0x001fc8000a8f142b */
[----:B------:R-:W-:Y:S05]  /*6ee0*/  @!P1 BRA `(.L_x_77) ;  /* 0x0000000000049947 */ /* 0x000fea0003800000 */
[----:B------:R0:W5:Y:S02]  /*6ef0*/  LDG.E.LTC128B R0, desc[UR18][R106.64+0x20] ;  /* 0x000020126a007981 */ /* 0x000164000c1e1920 */
.L_x_77:
[----:B------:R-:W-:Y:S05]  /*6f00*/  BSYNC B1 ;  /* 0x0000000000017941 */ /* 0x000fea0003800000 */
.L_x_76:
[----:B-----5:R-:W-:Y:S01]  /*6f10*/  FMUL R43, R0, UR21 ;  /* 0x00000015002b7c20 */ /* 0x020fe20008400000 */
[----:B------:R-:W-:Y:S01]  /*6f20*/  ISETP.GT.AND P4, PT, R4, 0x31, P0 ;  /* 0x000000310400780c */ /* 0x000fe20000784270 */
[----:B------:R-:W-:Y:S02]  /*6f30*/  BSSY B1, `(.L_x_78) ;  /* 0x0000005000017945 */ /* 0x000fe40003800000 */
[----:B------:R-:W-:-:S05]  /*6f40*/  FFMA R43, R202, UR20, R43 ;  /* 0x00000014ca2b7c23 */ /* 0x000fca000800002b */
[----:B------:R0:W-:Y:S05]  /*6f50*/  @P1 STG.E desc[UR18][R38.64+0x20], R43 ;  /* 0x0000202b26001986 */ /* 0x0001ea000c101912 */
[----:B------:R-:W-:Y:S05]  /*6f60*/  @!P4 BRA `(.L_x_79) ;  /* 0x000000000004c947 */ /* 0x000fea0003800000 */
[----:B------:R0:W5:Y:S02]  /*6f70*/  LDG.E.LTC128B R0, desc[UR18][R108.64+0x20] ;  /* 0x000020126c007981 */ /* 0x000164000c1e1920 */
.L_x_79:
[----:B------:R-:W-:Y:S05]  /*6f80*/  BSYNC B1 ;  /* 0x0000000000017941 */ /* 0x000fea0003800000 */
.L_x_78:
        /* <DEDUP_REMOVED lines=13> */
.L_x_81:
[----:B------:R-:W-:Y:S05]  /*7060*/  BSYNC B1 ;  /* 0x0000000000017941 */ /* 0x000fea0003800000 */
.L_x_80:
[----:B0-----:R-:W-:Y:S01]  /*7070*/  IADD3 R42, P4, R2, R38, RZ ;  /* 0x00000026022a7210 */ /* 0x001fe20007f9e0ff */
        /* <DEDUP_REMOVED lines=8> */
[----:B------:R-:W-:-:S05]  /*7100*/  IADD3 R111, P5, R20, R8, RZ ;  /* 0x00000008146f7210 */ /* 0x000fca0007fbe0ff */
[----:B------:R-:W-:Y:S01]  /*7110*/  IMAD.X R112, R21, 0x1, R11, P5 ;  /* 0x0000000115707824 */ /* 0x000fe200028e060b */
[----:B------:R-:W-:-:S04]  /*7120*/  LEA R110, P5, R111, UR10, 0x2 ;  /* 0x0000000a6f6e7c11 */ /* 0x000fc8000f8a10ff */
[----:B------:R-:W-:Y:S01]  /*7130*/  LEA.HI.X R111, R111, UR11, R112, 0x2, P5 ;  /* 0x0000000b6f6f7c11 */ /* 0x000fe2000a8f1470 */
[----:B0-----:R-:W-:Y:S08]  /*7140*/  @!P4 BRA `(.L_x_83) ;  /* 0x000000000004c947 */ /* 0x001ff00003800000 */
[----:B------:R0:W5:Y:S02]  /*7150*/  LDG.E.LTC128B R0, desc[UR18][R110.64] ;  /* 0x000000126e007981 */ /* 0x000164000c1e1920 */
.L_x_83:
[----:B------:R-:W-:Y:S05]  /*7160*/  BSYNC B1 ;  /* 0x0000000000017941 */ /* 0x000fea0003800000 */
.L_x_82:
        /* <DEDUP_REMOVED lines=17> */
.L_x_85:
[----:B------:R-:W-:Y:S05]  /*7280*/  BSYNC B1 ;  /* 0x0000000000017941 */ /* 0x000fea0003800000 */
.L_x_84:
[----:B-----5:R-:W-:Y:S01]  /*7290*/  FMUL R47, R0, UR21 ;  /* 0x00000015002f7c20 */ /* 0x020fe20008400000 */
[----:B------:R-:W-:Y:S01]  /*72a0*/  ISETP.GT.AND P4, PT, R4, 0x39, P0 ;  /* 0x000000390400780c */ /* 0x000fe20000784270 */
[----:B------:R-:W-:Y:S02]  /*72b0*/  BSSY B1, `(.L_x_86) ;  /* 0x0000005000017945 */ /* 0x000fe40003800000 */
[----:B------:R-:W-:-:S05]  /*72c0*/  FFMA R47, R198, UR20, R47 ;  /* 0x00000014c62f7c23 */ /* 0x000fca000800002f */
[----:B------:R0:W-:Y:S05]  /*72d0*/  @P1 STG.E desc[UR18][R42.64+0x20], R47 ;  /* 0x0000202f2a001986 */ /* 0x0001ea000c101912 */
[----:B------:R-:W-:Y:S05]  /*72e0*/  @!P4 BRA `(.L_x_87) ;  /* 0x000000000004c947 */ /* 0x000fea0003800000 */
[----:B------:R0:W5:Y:S02]  /*72f0*/  LDG.E.LTC128B R0, desc[UR18][R112.64+0x20] ;  /* 0x0000201270007981 */ /* 0x000164000c1e1920 */
.L_x_87:
[----:B------:R-:W-:Y:S05]  /*7300*/  BSYNC B1 ;  /* 0x0000000000017941 */ /* 0x000fea0003800000 */
.L_x_86:
        /* <DEDUP_REMOVED lines=13> */
.L_x_89:
[----:B------:R-:W-:Y:S05]  /*73e0*/  BSYNC B1 ;  /* 0x0000000000017941 */ /* 0x000fea0003800000 */
.L_x_88:
        /* <DEDUP_REMOVED lines=15> */
.L_x_91:
[----:B------:R-:W-:Y:S05]  /*74e0*/  BSYNC B1 ;  /* 0x0000000000017941 */ /* 0x000fea0003800000 */
.L_x_90:
        /* <DEDUP_REMOVED lines=17> */
.L_x_93:
[----:B------:R-:W-:Y:S05]  /*7600*/  BSYNC B1 ;  /* 0x0000000000017941 */ /* 0x000fea0003800000 */
.L_x_92:
[----:B-----5:R-:W-:Y:S01]  /*7610*/  FMUL R51, R0, UR21 ;  /* 0x0000001500337c20 */ /* 0x020fe20008400000 */
[----:B------:R-:W-:Y:S01]  /*7620*/  ISETP.GT.AND P4, PT, R4, 0x41, P0 ;  /* 0x000000410400780c */ /* 0x000fe20000784270 */
[----:B------:R-:W-:Y:S02]  /*7630*/  BSSY B1, `(.L_x_94) ;  /* 0x0000005000017945 */ /* 0x000fe40003800000 */
[----:B------:R-:W-:-:S05]  /*7640*/  FFMA R51, R194, UR20, R51 ;  /* 0x00000014c2337c23 */ /* 0x000fca0008000033 */
[----:B------:R0:W-:Y:S05]  /*7650*/  @P1 STG.E desc[UR18][R46.64+0x20], R51 ;  /* 0x000020332e001986 */ /* 0x0001ea000c101912 */
[----:B------:R-:W-:Y:S05]  /*7660*/  @!P4 BRA `(.L_x_95) ;  /* 0x000000000004c947 */ /* 0x000fea0003800000 */
[----:B------:R0:W5:Y:S02]  /*7670*/  LDG.E.LTC128B R0, desc[UR18][R116.64+0x20] ;  /* 0x0000201274007981 */ /* 0x000164000c1e1920 */
.L_x_95:
[----:B------:R-:W-:Y:S05]  /*7680*/  BSYNC B1 ;  /* 0x0000000000017941 */ /* 0x000fea0003800000 */
.L_x_94:
        /* <DEDUP_REMOVED lines=13> */
.L_x_97:
[----:B------:R-:W-:Y:S05]  /*7760*/  BSYNC B1 ;  /* 0x0000000000017941 */ /* 0x000fea0003800000 */
.L_x_96:
        /* <DEDUP_REMOVED lines=15> */
.L_x_99:
[----:B------:R-:W-:Y:S05]  /*7860*/  BSYNC B1 ;  /* 0x0000000000017941 */ /* 0x000fea0003800000 */
.L_x_98:
        /* <DEDUP_REMOVED lines=17> */
.L_x_101:
[----:B------:R-:W-:Y:S05]  /*7980*/  BSYNC B1 ;  /* 0x0000000000017941 */ /* 0x000fea0003800000 */
.L_x_100:
[----:B-----5:R-:W-:Y:S01]  /*7990*/  FMUL R55, R0, UR21 ;  /* 0x0000001500377c20 */ /* 0x020fe20008400000 */
[----:B------:R-:W-:Y:S01]  /*79a0*/  ISETP.GT.AND P4, PT, R4, 0x49, P0 ;  /* 0x000000490400780c */ /* 0x000fe20000784270 */
[----:B------:R-:W-:Y:S02]  /*79b0*/  BSSY B1, `(.L_x_102) ;  /* 0x0000005000017945 */ /* 0x000fe40003800000 */
[----:B------:R-:W-:-:S05]  /*79c0*/  FFMA R55, R190, UR20, R55 ;  /* 0x00000014be377c23 */ /* 0x000fca0008000037 */
[----:B------:R0:W-:Y:S05]  /*79d0*/  @P1 STG.E desc[UR18][R50.64+0x20], R55 ;  /* 0x0000203732001986 */ /* 0x0001ea000c101912 */
[----:B------:R-:W-:Y:S05]  /*79e0*/  @!P4 BRA `(.L_x_103) ;  /* 0x000000000004c947 */ /* 0x000fea0003800000 */
[----:B------:R0:W5:Y:S02]  /*79f0*/  LDG.E.LTC128B R0, desc[UR18][R120.64+0x20] ;  /* 0x0000201278007981 */ /* 0x000164000c1e1920 */
.L_x_103:
[----:B------:R-:W-:Y:S05]  /*7a00*/  BSYNC B1 ;  /* 0x0000000000017941 */ /* 0x000fea0003800000 */
.L_x_102:
        /* <DEDUP_REMOVED lines=13> */
.L_x_105:
[----:B------:R-:W-:Y:S05]  /*7ae0*/  BSYNC B1 ;  /* 0x0000000000017941 */ /* 0x000fea0003800000 */
.L_x_104:
        /* <DEDUP_REMOVED lines=15> */
.L_x_107:
[----:B------:R-:W-:Y:S05]  /*7be0*/  BSYNC B1 ;  /* 0x0000000000017941 */ /* 0x000fea0003800000 */
.L_x_106:
        /* <DEDUP_REMOVED lines=17> */
.L_x_109:
[----:B------:R-:W-:Y:S05]  /*7d00*/  BSYNC B1 ;  /* 0x0000000000017941 */ /* 0x000fea0003800000 */
.L_x_108:
[----:B-----5:R-:W-:Y:S01]  /*7d10*/  FMUL R69, R0, UR21 ;  /* 0x0000001500457c20 */ /* 0x020fe20008400000 */
[----:B------:R-:W-:Y:S01]  /*7d20*/  ISETP.GT.AND P4, PT, R4, 0x51, P0 ;  /* 0x000000510400780c */ /* 0x000fe20000784270 */
[----:B------:R-:W-:Y:S02]  /*7d30*/  BSSY B1, `(.L_x_110) ;  /* 0x0000005000017945 */ /* 0x000fe40003800000 */
[----:B------:R-:W-:-:S05]  /*7d40*/  FFMA R69, R186, UR20, R69 ;  /* 0x00000014ba457c23 */ /* 0x000fca0008000045 */
[----:B------:R0:W-:Y:S05]  /*7d50*/  @P1 STG.E desc[UR18][R54.64+0x20], R69 ;  /* 0x0000204536001986 */ /* 0x0001ea000c101912 */
[----:B------:R-:W-:Y:S05]  /*7d60*/  @!P4 BRA `(.L_x_111) ;  /* 0x000000000004c947 */ /* 0x000fea0003800000 */
[----:B------:R0:W5:Y:S02]  /*7d70*/  LDG.E.LTC128B R0, desc[UR18][R124.64+0x20] ;  /* 0x000020127c007981 */ /* 0x000164000c1e1920 */
.L_x_111:
[----:B------:R-:W-:Y:S05]  /*7d80*/  BSYNC B1 ;  /* 0x0000000000017941 */ /* 0x000fea0003800000 */
.L_x_110:
        /* <DEDUP_REMOVED lines=13> */
.L_x_113:
[----:B------:R-:W-:Y:S05]  /*7e60*/  BSYNC B1 ;  /* 0x0000000000017941 */ /* 0x000fea0003800000 */
.L_x_112:
        /* <DEDUP_REMOVED lines=15> */
.L_x_115:
[----:B------:R-:W-:Y:S05]  /*7f60*/  BSYNC B1 ;  /* 0x0000000000017941 */ /* 0x000fea0003800000 */
.L_x_114:
        /* <DEDUP_REMOVED lines=17> */
.L_x_117:
[----:B------:R-:W-:Y:S05]  /*8080*/  BSYNC B1 ;  /* 0x0000000000017941 */ /* 0x000fea0003800000 */
.L_x_116:
[----:B-----5:R-:W-:Y:S01]  /*8090*/  FMUL R73, R0, UR21 ;  /* 0x0000001500497c20 */ /* 0x020fe20008400000 */
[----:B------:R-:W-:Y:S01]  /*80a0*/  ISETP.GT.AND P4, PT, R4, 0x59, P0 ;  /* 0x000000590400780c */ /* 0x000fe20000784270 */
[----:B------:R-:W-:Y:S02]  /*80b0*/  BSSY B1, `(.L_x_118) ;  /* 0x0000005000017945 */ /* 0x000fe40003800000 */
[----:B------:R-:W-:-:S05]  /*80c0*/  FFMA R73, R182, UR20, R73 ;  /* 0x00000014b6497c23 */ /* 0x000fca0008000049 */
[----:B------:R0:W-:Y:S05]  /*80d0*/  @P1 STG.E desc[UR18][R68.64+0x20], R73 ;  /* 0x0000204944001986 */ /* 0x0001ea000c101912 */
[----:B------:R-:W-:Y:S05]  /*80e0*/  @!P4 BRA `(.L_x_119) ;  /* 0x000000000004c947 */ /* 0x000fea0003800000 */
[----:B------:R0:W5:Y:S02]  /*80f0*/  LDG.E.LTC128B R0, desc[UR18][R128.64+0x20] ;  /* 0x0000201280007981 */ /* 0x000164000c1e1920 */
.L_x_119:
[----:B------:R-:W-:Y:S05]  /*8100*/  BSYNC B1 ;  /* 0x0000000000017941 */ /* 0x000fea0003800000 */
.L_x_118:
        /* <DEDUP_REMOVED lines=13> */
.L_x_121:
[----:B------:R-:W-:Y:S05]  /*81e0*/  BSYNC B1 ;  /* 0x0000000000017941 */ /* 0x000fea0003800000 */
.L_x_120:
        /* <DEDUP_REMOVED lines=15> */
.L_x_123:
[----:B------:R-:W-:Y:S05]  /*82e0*/  BSYNC B1 ;  /* 0x0000000000017941 */ /* 0x000fea0003800000 */
.L_x_122:
        /* <DEDUP_REMOVED lines=17> */
.L_x_125:
[----:B------:R-:W-:Y:S05]  /*8400*/  BSYNC B1 ;  /* 0x0000000000017941 */ /* 0x000fea0003800000 */
.L_x_124:
[----:B-----5:R-:W-:Y:S01]  /*8410*/  FMUL R77, R0, UR21 ;  /* 0x00000015004d7c20 */ /* 0x020fe20008400000 */
[----:B------:R-:W-:Y:S01]  /*8420*/  ISETP.GT.AND P4, PT, R4, 0x61, P0 ;  /* 0x000000610400780c */ /* 0x000fe20000784270 */
[----:B------:R-:W-:Y:S02]  /*8430*/  BSSY B1, `(.L_x_126) ;  /* 0x0000005000017945 */ /* 0x000fe40003800000 */
[----:B------:R-:W-:-:S05]  /*8440*/  FFMA R77, R178, UR20, R77 ;  /* 0x00000014b24d7c23 */ /* 0x000fca000800004d */
[----:B------:R0:W-:Y:S05]  /*8450*/  @P1 STG.E desc[UR18][R72.64+0x20], R77 ;  /* 0x0000204d48001986 */ /* 0x0001ea000c101912 */
[----:B------:R-:W-:Y:S05]  /*8460*/  @!P4 BRA `(.L_x_127) ;  /* 0x000000000004c947 */ /* 0x000fea0003800000 */
[----:B------:R0:W5:Y:S02]  /*8470*/  LDG.E.LTC128B R0, desc[UR18][R132.64+0x20] ;  /* 0x0000201284007981 */ /* 0x000164000c1e1920 */
.L_x_127:
[----:B------:R-:W-:Y:S05]  /*8480*/  BSYNC B1 ;  /* 0x0000000000017941 */ /* 0x000fea0003800000 */
.L_x_126:
        /* <DEDUP_REMOVED lines=13> */
.L_x_129:
[----:B------:R-:W-:Y:S05]  /*8560*/  BSYNC B1 ;  /* 0x0000000000017941 */ /* 0x000fea0003800000 */
.L_x_128:
        /* <DEDUP_REMOVED lines=15> */
.L_x_131:
[----:B------:R-:W-:Y:S05]  /*8660*/  BSYNC B1 ;  /* 0x0000000000017941 */ /* 0x000fea0003800000 */
.L_x_130:
        /* <DEDUP_REMOVED lines=17> */
.L_x_133:
[----:B------:R-:W-:Y:S05]  /*8780*/  BSYNC B1 ;  /* 0x0000000000017941 */ /* 0x000fea0003800000 */
.L_x_132:
[----:B-----5:R-:W-:Y:S01]  /*8790*/  FMUL R81, R0, UR21 ;  /* 0x0000001500517c20 */ /* 0x020fe20008400000 */
[----:B------:R-:W-:Y:S01]  /*87a0*/  ISETP.GT.AND P4, PT, R4, 0x69, P0 ;  /* 0x000000690400780c */ /* 0x000fe20000784270 */
[----:B------:R-:W-:Y:S02]  /*87b0*/  BSSY B1, `(.L_x_134) ;  /* 0x0000005000017945 */ /* 0x000fe40003800000 */
[----:B------:R-:W-:-:S05]  /*87c0*/  FFMA R81, R174, UR20, R81 ;  /* 0x00000014ae517c23 */ /* 0x000fca0008000051 */
[----:B------:R0:W-:Y:S05]  /*87d0*/  @P1 STG.E desc[UR18][R76.64+0x20], R81 ;  /* 0x000020514c001986 */ /* 0x0001ea000c101912 */
[----:B------:R-:W-:Y:S05]  /*87e0*/  @!P4 BRA `(.L_x_135) ;  /* 0x000000000004c947 */ /* 0x000fea0003800000 */
[----:B------:R0:W5:Y:S02]  /*87f0*/  LDG.E.LTC128B R0, desc[UR18][R136.64+0x20] ;  /* 0x0000201288007981 */ /* 0x000164000c1e1920 */
.L_x_135:
[----:B------:R-:W-:Y:S05]  /*8800*/  BSYNC B1 ;  /* 0x0000000000017941 */ /* 0x000fea0003800000 */
.L_x_134:
        /* <DEDUP_REMOVED lines=13> */
.L_x_137:
[----:B------:R-:W-:Y:S05]  /*88e0*/  BSYNC B1 ;  /* 0x0000000000017941 */ /* 0x000fea0003800000 */
.L_x_136:
        /* <DEDUP_REMOVED lines=15> */
.L_x_139:
[----:B------:R-:W-:Y:S05]  /*89e0*/  BSYNC B1 ;  /* 0x0000000000017941 */ /* 0x000fea0003800000 */
.L_x_138:
[----:B------:R-:W-:-:S04]  /*89f0*/  IMAD.WIDE.U32 R82, R3, UR23, R82 ;  /* 0x0000001703527c25 */ /* 0x000fc8000f8e0052 */
[----:B-----5:R-:W-:Y:S01]  /*8a00*/  FMUL R140, R0, UR21 ;  /* 0x00000015008c7c20 */ /* 0x020fe20008400000 */
[----:B------:R-:W-:Y:S01]  /*8a10*/  ISETP.GT.AND P5, PT, R4, 0x70, P0 ;  /* 0x000000700400780c */ /* 0x000fe200007a4270 */
[----:B------:R-:W-:Y:S01]  /*8a20*/  BSSY B1, `(.L_x_140) ;  /* 0x000000f000017945 */ /* 0x000fe20003800000 */
[----:B------:R-:W-:Y:S01]  /*8a30*/  VIADD R83, R83, UR6 ;  /* 0x0000000653537c36 */ /* 0x000fe20008000000 */
[C---:B-1----:R-:W-:Y:S01]  /*8a40*/  LEA R138, P1, R82.reuse, UR10, 0x2 ;  /* 0x0000000a528a7c11 */ /* 0x042fe2000f8210ff */
[----:B------:R-:W-:Y:S01]  /*8a50*/  FFMA R171, R171, UR20, R140 ;  /* 0x00000014abab7c23 */ /* 0x000fe2000800008c */
[----:B------:R-:W-:Y:S02]  /*8a60*/  IMAD.WIDE.U32 R84, R3, UR23, R84 ;  /* 0x0000001703547c25 */ /* 0x000fe4000f8e0054 */
[----:B------:R-:W-:Y:S02]  /*8a70*/  LEA.HI.X R139, R82, UR11, R83, 0x2, P1 ;  /* 0x0000000b528b7c11 */ /* 0x000fe400088f1453 */
[----:B------:R-:W-:Y:S01]  /*8a80*/  IADD3 R82, P1, R2, R78, RZ ;  /* 0x0000004e02527210 */ /* 0x000fe20007f3e0ff */
[----:B------:R-:W-:-:S03]  /*8a90*/  VIADD R85, R85, UR6 ;  /* 0x0000000655557c36 */ /* 0x000fc60008000000 */
[----:B------:R-:W-:Y:S02]  /*8aa0*/  IADD3.X R83, R100, R79, RZ, P1, !PT ;  /* 0x0000004f64537210 */ /* 0x000fe40000ffe4ff */
[----:B------:R-:W-:-:S03]  /*8ab0*/  LEA R140, P1, R84, UR10, 0x2 ;  /* 0x0000000a548c7c11 */ /* 0x000fc6000f8210ff */
[----:B------:R1:W-:Y:S01]  /*8ac0*/  @P4 STG.E desc[UR18][R82.64], R171 ;  /* 0x000000ab52004986 */ /* 0x0003e2000c101912 */
[----:B0-----:R-:W-:Y:S01]  /*8ad0*/  LEA.HI.X R141, R84, UR11, R85, 0x2, P1 ;  /* 0x0000000b548d7c11 */ /* 0x001fe200088f1455 */
[----:B------:R-:W-:Y:S01]  /*8ae0*/  IMAD.MOV.U32 R84, RZ, RZ, R0 ;  /* 0x000000ffff547224 */ /* 0x000fe200078e0000 */
[----:B------:R-:W-:Y:S07]  /*8af0*/  @!P5 BRA `(.L_x_141) ;  /* 0x000000000004d947 */ /* 0x000fee0003800000 */
[----:B------:R0:W5:Y:S02]  /*8b00*/  LDG.E.LTC128B R84, desc[UR18][R138.64+0x20] ;  /* 0x000020128a547981 */ /* 0x000164000c1e1920 */
.L_x_141:
[----:B------:R-:W-:Y:S05]  /*8b10*/  BSYNC B1 ;  /* 0x0000000000017941 */ /* 0x000fea0003800000 */
.L_x_140:
[----:B------:R-:W-:Y:S01]  /*8b20*/  ISETP.GT.AND P6, PT, R4, 0x71, P0 ;  /* 0x000000710400780c */ /* 0x000fe200007c4270 */
[----:B-----5:R-:W-:Y:S01]  /*8b30*/  FMUL R9, R84, UR21 ;  /* 0x0000001554097c20 */ /* 0x020fe20008400000 */
[----:B------:R-:W-:Y:S01]  /*8b40*/  IMAD.WIDE.U32 R20, R6, 0x7, R20 ;  /* 0x0000000706147825 */ /* 0x000fe200078e0014 */
[----:B------:R-:W-:Y:S03]  /*8b50*/  BSSY B1, `(.L_x_142) ;  /* 0x0000008000017945 */ /* 0x000fe60003800000 */
[----:B------:R-:W-:Y:S01]  /*8b60*/  FFMA R9, R170, UR20, R9 ;  /* 0x00000014aa097c23 */ /* 0x000fe20008000009 */
[----:B------:R-:W-:-:S04]  /*8b70*/  IMAD.IADD R21, R142, 0x1, R21 ;  /* 0x000000018e157824 */ /* 0x000fc800078e0215 */
[----:B------:R0:W-:Y:S01]  /*8b80*/  @P5 STG.E desc[UR18][R80.64+0x20], R9 ;  /* 0x0000200950005986 */ /* 0x0001e2000c101912 */
[C---:B------:R-:W-:Y:S02]  /*8b90*/  IADD3 R0, P4, P5, R8.reuse, R6, R20 ;  /* 0x0000000608007210 */ /* 0x040fe40007d9e014 */
[----:B------:R-:W-:Y:S01]  /*8ba0*/  IADD3 R8, P1, R8, R20, RZ ;  /* 0x0000001408087210 */ /* 0x000fe20007f3e0ff */
[----:B------:R-:W-:-:S12]  /*8bb0*/  @!P6 BRA `(.L_x_143) ;  /* 0x000000000004e947 */ /* 0x000fd80003800000 */
[----:B------:R0:W5:Y:S02]  /*8bc0*/  LDG.E.LTC128B R84, desc[UR18][R140.64+0x20] ;  /* 0x000020128c547981 */ /* 0x000164000c1e1920 */
.L_x_143:
[----:B------:R-:W-:Y:S05]  /*8bd0*/  BSYNC B1 ;  /* 0x0000000000017941 */ /* 0x000fea0003800000 */
.L_x_142:
[----:B-----5:R-:W-:Y:S01]  /*8be0*/  FMUL R6, R84, UR21 ;  /* 0x0000001554067c20 */ /* 0x020fe20008400000 */
[----:B0-----:R-:W-:Y:S01]  /*8bf0*/  IADD3.X R9, R11, R7, R21, P4, P5 ;  /* 0x000000070b097210 */ /* 0x001fe200027ea415 */
[----:B------:R-:W-:Y:S01]  /*8c00*/  IMAD.X R11, R21, 0x1, R11, P1 ;  /* 0x00000001150b7824 */ /* 0x000fe200008e060b */
[----:B------:R-:W-:Y:S01]  /*8c10*/  ISETP.GT.AND P1, PT, R4, 0x78, P2 ;  /* 0x000000780400780c */ /* 0x000fe20001724270 */
[----:B------:R-:W-:Y:S01]  /*8c20*/  FFMA R169, R169, UR20, R6 ;  /* 0x00000014a9a97c23 */ /* 0x000fe20008000006 */
[C---:B------:R-:W-:Y:S01]  /*8c30*/  LEA R6, P4, R8.reuse, UR10, 0x2 ;  /* 0x0000000a08067c11 */ /* 0x040fe2000f8810ff */
[----:B------:R-:W-:Y:S03]  /*8c40*/  BSSY B1, `(.L_x_144) ;  /* 0x0000005000017945 */ /* 0x000fe60003800000 */
[----:B------:R0:W-:Y:S01]  /*8c50*/  @P6 STG.E desc[UR18][R82.64+0x20], R169 ;  /* 0x000020a952006986 */ /* 0x0001e2000c101912 */
[----:B------:R-:W-:-:S06]  /*8c60*/  LEA.HI.X R7, R8, UR11, R11, 0x2, P4 ;  /* 0x0000000b08077c11 */ /* 0x000fcc000a0f140b */
[----:B------:R-:W-:Y:S05]  /*8c70*/  @!P1 BRA `(.L_x_145) ;  /* 0x0000000000049947 */ /* 0x000fea0003800000 */
[----:B------:R0:W5:Y:S02]  /*8c80*/  LDG.E.LTC128B R84, desc[UR18][R6.64] ;  /* 0x0000001206547981 */ /* 0x000164000c1e1920 */
.L_x_145:
[----:B------:R-:W-:Y:S05]  /*8c90*/  BSYNC B1 ;  /* 0x0000000000017941 */ /* 0x000fea0003800000 */
.L_x_144:
[----:B0----5:R-:W-:Y:S01]  /*8ca0*/  FMUL R7, R84, UR21 ;  /* 0x0000001554077c20 */ /* 0x021fe20008400000 */
[----:B------:R-:W-:Y:S01]  /*8cb0*/  IADD3 R6, P5, R2, R80, RZ ;  /* 0x0000005002067210 */ /* 0x000fe20007fbe0ff */
[----:B------:R-:W-:Y:S01]  /*8cc0*/  BSSY B1, `(.L_x_146) ;  /* 0x000000b000017945 */ /* 0x000fe20003800000 */
[----:B------:R-:W-:Y:S01]  /*8cd0*/  ISETP.GT.AND P2, PT, R4, 0x79, P2 ;  /* 0x000000790400780c */ /* 0x000fe20001744270 */
[----:B------:R-:W-:Y:S01]  /*8ce0*/  FFMA R21, R168, UR20, R7 ;  /* 0x00000014a8157c23 */ /* 0x000fe20008000007 */
[----:B------:R-:W-:Y:S01]  /*8cf0*/  IADD3.X R7, R100, R81, RZ, P5, !PT ;  /* 0x0000005164077210 */ /* 0x000fe20002ffe4ff */
[----:B------:R-:W-:Y:S01]  /*8d00*/  IMAD.WIDE.U32 R86, R3, UR23, R86 ;  /* 0x0000001703567c25 */ /* 0x000fe2000f8e0056 */
[----:B------:R-:W-:Y:S02]  /*8d10*/  LEA R10, P5, R0, UR10, 0x2 ;  /* 0x0000000a000a7c11 */ /* 0x000fe4000f8a10ff */
[----:B------:R-:W-:Y:S01]  /*8d20*/  IADD3 R8, P4, R2, R82, RZ ;  /* 0x0000005202087210 */ /* 0x000fe20007f9e0ff */
[----:B------:R0:W-:Y:S01]  /*8d30*/  @P1 STG.E desc[UR18][R6.64], R21 ;  /* 0x0000001506001986 */ /* 0x0001e2000c101912 */
[----:B------:R-:W-:-:S05]  /*8d40*/  LEA.HI.X R11, R0, UR11, R9, 0x2, P5 ;  /* 0x0000000b000b7c11 */ /* 0x000fca000a8f1409 */
[----:B------:R-:W-:Y:S06]  /*8d50*/  @!P2 BRA `(.L_x_147) ;  /* 0x000000000004a947 */ /* 0x000fec0003800000 */
[----:B------:R0:W5:Y:S02]  /*8d60*/  LDG.E.LTC128B R84, desc[UR18][R10.64] ;  /* 0x000000120a547981 */ /* 0x000164000c1e1920 */
.L_x_147:
[----:B------:R-:W-:Y:S05]  /*8d70*/  BSYNC B1 ;  /* 0x0000000000017941 */ /* 0x000fea0003800000 */
.L_x_146:
[----:B-----5:R-:W-:Y:S01]  /*8d80*/  FMUL R0, R84, UR21 ;  /* 0x0000001554007c20 */ /* 0x020fe20008400000 */
[----:B------:R-:W-:Y:S01]  /*8d90*/  IMAD.X R9, R100, 0x1, R83, P4 ;  /* 0x0000000164097824 */ /* 0x000fe200020e0653 */
[----:B------:R-:W-:Y:S01]  /*8da0*/  ISETP.GT.AND P4, PT, R4, 0x78, P0 ;  /* 0x000000780400780c */ /* 0x000fe20000784270 */
[----:B0-----:R-:W-:Y:S02]  /*8db0*/  VIADD R11, R87, UR6 ;  /* 0x00000006570b7c36 */ /* 0x001fe40008000000 */
[----:B------:R-:W-:Y:S01]  /*8dc0*/  FFMA R167, R167, UR20, R0 ;  /* 0x00000014a7a77c23 */ /* 0x000fe20008000000 */
[C---:B------:R-:W-:Y:S01]  /*8dd0*/  LEA R10, P1, R86.reuse, UR10, 0x2 ;  /* 0x0000000a560a7c11 */ /* 0x040fe2000f8210ff */
[----:B------:R-:W-:Y:S01]  /*8de0*/  BSSY B1, `(.L_x_148) ;  /* 0x0000006000017945 */ /* 0x000fe20003800000 */
[----:B------:R-:W-:Y:S02]  /*8df0*/  IMAD.WIDE.U32 R64, R3, UR23, R64 ;  /* 0x0000001703407c25 */ /* 0x000fe4000f8e0040 */
[----:B------:R0:W-:Y:S01]  /*8e00*/  @P2 STG.E desc[UR18][R8.64], R167 ;  /* 0x000000a708002986 */ /* 0x0001e2000c101912 */
[----:B------:R-:W-:-:S04]  /*8e10*/  LEA.HI.X R11, R86, UR11, R11, 0x2, P1 ;  /* 0x0000000b560b7c11 */ /* 0x000fc800088f140b */
[----:B------:R-:W-:Y:S05]  /*8e20*/  @!P4 BRA `(.L_x_149) ;  /* 0x000000000004c947 */ /* 0x000fea0003800000 */
[----:B------:R0:W5:Y:S02]  /*8e30*/  LDG.E.LTC128B R84, desc[UR18][R10.64+0x20] ;  /* 0x000020120a547981 */ /* 0x000164000c1e1920 */
.L_x_149:
[----:B------:R-:W-:Y:S05]  /*8e40*/  BSYNC B1 ;  /* 0x0000000000017941 */ /* 0x000fea0003800000 */
.L_x_148:
[----:B-----5:R-:W-:Y:S01]  /*8e50*/  FMUL R3, R84, UR21 ;  /* 0x0000001554037c20 */ /* 0x020fe20008400000 */
[----:B------:R-:W-:Y:S01]  /*8e60*/  VIADD R21, R65, UR6 ;  /* 0x0000000641157c36 */ /* 0x000fe20008000000 */
[----:B------:R-:W-:Y:S01]  /*8e70*/  ISETP.GT.AND P1, PT, R4, 0x79, P0 ;  /* 0x000000790400780c */ /* 0x000fe20000724270 */
[----:B------:R-:W-:Y:S01]  /*8e80*/  BSSY B1, `(.L_x_150) ;  /* 0x0000008000017945 */ /* 0x000fe20003800000 */
[----:B------:R-:W-:Y:S01]  /*8e90*/  FFMA R65, R166, UR20, R3 ;  /* 0x00000014a6417c23 */ /* 0x000fe20008000003 */
[C---:B------:R-:W-:Y:S02]  /*8ea0*/  LEA R2, P2, R64.reuse, UR10, 0x2 ;  /* 0x0000000a40027c11 */ /* 0x040fe4000f8410ff */
[----:B------:R-:W-:Y:S02]  /*8eb0*/  ISETP.GT.AND P0, PT, R5, 0x80, PT ;  /* 0x000000800500780c */ /* 0x000fe40003f04270 */
[----:B------:R0:W-:Y:S01]  /*8ec0*/  @P4 STG.E desc[UR18][R6.64+0x20], R65 ;  /* 0x0000204106004986 */ /* 0x0001e2000c101912 */
[----:B------:R-:W-:-:S05]  /*8ed0*/  LEA.HI.X R3, R64, UR11, R21, 0x2, P2 ;  /* 0x0000000b40037c11 */ /* 0x000fca00090f1415 */
[----:B------:R-:W-:Y:S05]  /*8ee0*/  @!P1 BRA `(.L_x_151) ;  /* 0x0000000000049947 */ /* 0x000fea0003800000 */
[----:B------:R0:W5:Y:S02]  /*8ef0*/  LDG.E.LTC128B R84, desc[UR18][R2.64+0x20] ;  /* 0x0000201202547981 */ /* 0x000164000c1e1920 */
.L_x_151:
[----:B------:R-:W-:Y:S05]  /*8f00*/  BSYNC B1 ;  /* 0x0000000000017941 */ /* 0x000fea0003800000 */
.L_x_150:
[----:B-----5:R-:W-:Y:S01]  /*8f10*/  FMUL R0, R84, UR21 ;  /* 0x0000001554007c20 */ /* 0x020fe20008400000 */
[----:B------:R-:W-:Y:S01]  /*8f20*/  ISETP.GT.AND P2, PT, R4, RZ, P0 ;  /* 0x000000ff0400720c */ /* 0x000fe20000744270 */
[----:B------:R-:W-:Y:S02]  /*8f30*/  BSSY B1, `(.L_x_152) ;  /* 0x0000005000017945 */ /* 0x000fe40003800000 */
[----:B------:R-:W-:-:S05]  /*8f40*/  FFMA R165, R165, UR20, R0 ;  /* 0x00000014a5a57c23 */ /* 0x000fca0008000000 */
[----:B------:R0:W-:Y:S05]  /*8f50*/  @P1 STG.E desc[UR18][R8.64+0x20], R165 ;  /* 0x000020a508001986 */ /* 0x0001ea000c101912 */
[----:B------:R-:W-:Y:S05]  /*8f60*/  @!P2 BRA `(.L_x_153) ;  /* 0x000000000004a947 */ /* 0x000fea0003800000 */
[----:B------:R0:W5:Y:S02]  /*8f70*/  LDG.E.LTC128B R84, desc[UR18][R16.64+0x200] ;  /* 0x0002001210547981 */ /* 0x000164000c1e1920 */
.L_x_153:
[----:B------:R-:W-:Y:S05]  /*8f80*/  BSYNC B1 ;  /* 0x0000000000017941 */ /* 0x000fea0003800000 */
.L_x_152:
[----:B-----5:R-:W-:Y:S01]  /*8f90*/  FMUL R21, R84, UR21 ;  /* 0x0000001554157c20 */ /* 0x020fe20008400000 */
[----:B------:R-:W-:Y:S01]  /*8fa0*/  ISETP.GT.AND P4, PT, R4, 0x1, P0 ;  /* 0x000000010400780c */ /* 0x000fe20000784270 */
[----:B------:R-:W-:Y:S01]  /*8fb0*/  BSSY B1, `(.L_x_154) ;  /* 0x0000006000017945 */ /* 0x000fe20003800000 */
[----:B------:R-:W-:Y:S01]  /*8fc0*/  ISETP.GT.AND P1, PT, R5, 0x88, PT ;  /* 0x000000880500780c */ /* 0x000fe20003f24270 */
[----:B------:R-:W-:-:S05]  /*8fd0*/  FFMA R21, R164, UR20, R21 ;  /* 0x00000014a4157c23 */ /* 0x000fca0008000015 */
[----:B------:R0:W-:Y:S05]  /*8fe0*/  @P2 STG.E desc[UR18][R12.64+0x200], R21 ;  /* 0x000200150c002986 */ /* 0x0001ea000c101912 */
[----:B------:R-:W-:Y:S05]  /*8ff0*/  @!P4 BRA `(.L_x_155) ;  /* 0x000000000004c947 */ /* 0x000fea0003800000 */
[----:B------:R0:W5:Y:S02]  /*9000*/  LDG.E.LTC128B R84, desc[UR18][R18.64+0x200] ;  /* 0x0002001212547981 */ /* 0x000164000c1e1920 */
.L_x_155:
[----:B------:R-:W-:Y:S05]  /*9010*/  BSYNC B1 ;  /* 0x0000000000017941 */ /* 0x000fea0003800000 */
.L_x_154:
[----:B-----5:R-:W-:Y:S01]  /*9020*/  FMUL R0, R84, UR21 ;  /* 0x0000001554007c20 */ /* 0x020fe20008400000 */
[----:B------:R-:W-:Y:S01]  /*9030*/  ISETP.GT.AND P2, PT, R4, RZ, P1 ;  /* 0x000000ff0400720c */ /* 0x000fe20000f44270 */
[----:B------:R-:W-:Y:S02]  /*9040*/  BSSY B1, `(.L_x_156) ;  /* 0x0000005000017945 */ /* 0x000fe40003800000 */
[----:B------:R-:W-:-:S05]  /*9050*/  FFMA R163, R163, UR20, R0 ;  /* 0x00000014a3a37c23 */ /* 0x000fca0008000000 */
[----:B------:R0:W-:Y:S05]  /*9060*/  @P4 STG.E desc[UR18][R14.64+0x200], R163 ;  /* 0x000200a30e004986 */ /* 0x0001ea000c101912 */
[----:B------:R-:W-:Y:S05]  /*9070*/  @!P2 BRA `(.L_x_157) ;  /* 0x000000000004a947 */ /* 0x000fea0003800000 */
[----:B------:R0:W5:Y:S02]  /*9080*/  LDG.E.LTC128B R84, desc[UR18][R16.64+0x220] ;  /* 0x0002201210547981 */ /* 0x000164000c1e1920 */
.L_x_157:
[----:B------:R-:W-:Y:S05]  /*9090*/  BSYNC B1 ;  /* 0x0000000000017941 */ /* 0x000fea0003800000 */
.L_x_156:
[----:B-----5:R-:W-:Y:S01]  /*90a0*/  FMUL R5, R84, UR21 ;  /* 0x0000001554057c20 */ /* 0x020fe20008400000 */
[----:B------:R-:W-:Y:S01]  /*90b0*/  ISETP.GT.AND P4, PT, R4, 0x1, P1 ;  /* 0x000000010400780c */ /* 0x000fe20000f84270 */
[----:B------:R-:W-:Y:S02]  /*90c0*/  BSSY B1, `(.L_x_158) ;  /* 0x0000005000017945 */ /* 0x000fe40003800000 */
[----:B------:R-:W-:-:S05]  /*90d0*/  FFMA R5, R162, UR20, R5 ;  /* 0x00000014a2057c23 */ /* 0x000fca0008000005 */
[----:B------:R0:W-:Y:S05]  /*90e0*/  @P2 STG.E desc[UR18][R12.64+0x220], R5 ;  /* 0x000220050c002986 */ /* 0x0001ea000c101912 */
[----:B------:R-:W-:Y:S05]  /*90f0*/  @!P4 BRA `(.L_x_159) ;  /* 0x000000000004c947 */ /* 0x000fea0003800000 */
[----:B------:R0:W5:Y:S02]  /*9100*/  LDG.E.LTC128B R84, desc[UR18][R18.64+0x220] ;  /* 0x0002201212547981 */ /* 0x000164000c1e1920 */
.L_x_159:
[----:B------:R-:W-:Y:S05]  /*9110*/  BSYNC B1 ;  /* 0x0000000000017941 */ /* 0x000fea0003800000 */
.L_x_158:
[----:B-----5:R-:W-:Y:S01]  /*9120*/  FMUL R0, R84, UR21 ;  /* 0x0000001554007c20 */ /* 0x020fe20008400000 */
[----:B------:R-:W-:Y:S01]  /*9130*/  ISETP.GT.AND P2, PT, R4, 0x8, P0 ;  /* 0x000000080400780c */ /* 0x000fe20000744270 */
[----:B------:R-:W-:Y:S02]  /*9140*/  BSSY B1, `(.L_x_160) ;  /* 0x0000005000017945 */ /* 0x000fe40003800000 */
[----:B------:R-:W-:-:S05]  /*9150*/  FFMA R161, R161, UR20, R0 ;  /* 0x00000014a1a17c23 */ /* 0x000fca0008000000 */
[----:B------:R0:W-:Y:S05]  /*9160*/  @P4 STG.E desc[UR18][R14.64+0x220], R161 ;  /* 0x000220a10e004986 */ /* 0x0001ea000c101912 */
[----:B------:R-:W-:Y:S05]  /*9170*/  @!P2 BRA `(.L_x_161) ;  /* 0x000000000004a947 */ /* 0x000fea0003800000 */
[----:B------:R0:W5:Y:S02]  /*9180*/  LDG.E.LTC128B R84, desc[UR18][R66.64+0x200] ;  /* 0x0002001242547981 */ /* 0x000164000c1e1920 */
.L_x_161:
[----:B------:R-:W-:Y:S05]  /*9190*/  BSYNC B1 ;  /* 0x0000000000017941 */ /* 0x000fea0003800000 */
.L_x_160:
[----:B0----5:R-:W-:Y:S01]  /*91a0*/  FMUL R5, R84, UR21 ;  /* 0x0000001554057c20 */ /* 0x021fe20008400000 */
[----:B------:R-:W-:Y:S01]  /*91b0*/  ISETP.GT.AND P4, PT, R4, 0x9, P0 ;  /* 0x000000090400780c */ /* 0x000fe20000784270 */
[----:B------:R-:W-:Y:S02]  /*91c0*/  BSSY B1, `(.L_x_162) ;  /* 0x0000005000017945 */ /* 0x000fe40003800000 */
[----:B------:R-:W-:-:S05]  /*91d0*/  FFMA R5, R160, UR20, R5 ;  /* 0x00000014a0057c23 */ /* 0x000fca0008000005 */
[----:B------:R0:W-:Y:S05]  /*91e0*/  @P2 STG.E desc[UR18][R24.64+0x200], R5 ;  /* 0x0002000518002986 */ /* 0x0001ea000c101912 */
[----:B------:R-:W-:Y:S05]  /*91f0*/  @!P4 BRA `(.L_x_163) ;  /* 0x000000000004c947 */ /* 0x000fea0003800000 */
[----:B------:R0:W5:Y:S02]  /*9200*/  LDG.E.LTC128B R84, desc[UR18][R88.64+0x200] ;  /* 0x0002001258547981 */ /* 0x000164000c1e1920 */
.L_x_163:
[----:B------:R-:W-:Y:S05]  /*9210*/  BSYNC B1 ;  /* 0x0000000000017941 */ /* 0x000fea0003800000 */
.L_x_162:
[----:B-----5:R-:W-:Y:S01]  /*9220*/  FMUL R0, R84, UR21 ;  /* 0x0000001554007c20 */ /* 0x020fe20008400000 */
[----:B------:R-:W-:Y:S01]  /*9230*/  ISETP.GT.AND P2, PT, R4, 0x8, P1 ;  /* 0x000000080400780c */ /* 0x000fe20000f44270 */
[----:B------:R-:W-:Y:S02]  /*9240*/  BSSY B1, `(.L_x_164) ;  /* 0x0000005000017945 */ /* 0x000fe40003800000 */
[----:B------:R-:W-:-:S05]  /*9250*/  FFMA R159, R159, UR20, R0 ;  /* 0x000000149f9f7c23 */ /* 0x000fca0008000000 */
[----:B------:R0:W-:Y:S05]  /*9260*/  @P4 STG.E desc[UR18][R58.64+0x200], R159 ;  /* 0x0002009f3a004986 */ /* 0x0001ea000c101912 */
[----:B------:R-:W-:Y:S05]  /*9270*/  @!P2 BRA `(.L_x_165) ;  /* 0x000000000004a947 */ /* 0x000fea0003800000 */
[----:B------:R0:W5:Y:S02]  /*9280*/  LDG.E.LTC128B R84, desc[UR18][R66.64+0x220] ;  /* 0x0002201242547981 */ /* 0x000164000c1e1920 */
.L_x_165:
[----:B------:R-:W-:Y:S05]  /*9290*/  BSYNC B1 ;  /* 0x0000000000017941 */ /* 0x000fea0003800000 */
.L_x_164:
[----:B0----5:R-:W-:Y:S01]  /*92a0*/  FMUL R5, R84, UR21 ;  /* 0x0000001554057c20 */ /* 0x021fe20008400000 */
[----:B------:R-:W-:Y:S01]  /*92b0*/  ISETP.GT.AND P4, PT, R4, 0x9, P1 ;  /* 0x000000090400780c */ /* 0x000fe20000f84270 */
[----:B------:R-:W-:Y:S02]  /*92c0*/  BSSY B1, `(.L_x_166) ;  /* 0x0000005000017945 */ /* 0x000fe40003800000 */
[----:B------:R-:W-:-:S05]  /*92d0*/  FFMA R5, R158, UR20, R5 ;  /* 0x000000149e057c23 */ /* 0x000fca0008000005 */
[----:B------:R0:W-:Y:S05]  /*92e0*/  @P2 STG.E desc[UR18][R24.64+0x220], R5 ;  /* 0x0002200518002986 */ /* 0x0001ea000c101912 */
[----:B------:R-:W-:Y:S05]  /*92f0*/  @!P4 BRA `(.L_x_167) ;  /* 0x000000000004c947 */ /* 0x000fea0003800000 */
[----:B------:R0:W5:Y:S02]  /*9300*/  LDG.E.LTC128B R84, desc[UR18][R88.64+0x220] ;  /* 0x0002201258547981 */ /* 0x000164000c1e1920 */
.L_x_167:
[----:B------:R-:W-:Y:S05]  /*9310*/  BSYNC B1 ;  /* 0x0000000000017941 */ /* 0x000fea0003800000 */
.L_x_166:
[----:B-----5:R-:W-:Y:S01]  /*9320*/  FMUL R0, R84, UR21 ;  /* 0x0000001554007c20 */ /* 0x020fe20008400000 */
[----:B------:R-:W-:Y:S01]  /*9330*/  ISETP.GT.AND P2, PT, R4, 0x10, P0 ;  /* 0x000000100400780c */ /* 0x000fe20000744270 */
[----:B------:R-:W-:Y:S02]  /*9340*/  BSSY B1, `(.L_x_168) ;  /* 0x0000005000017945 */ /* 0x000fe40003800000 */
[----:B------:R-:W-:-:S05]  /*9350*/  FFMA R157, R157, UR20, R0 ;  /* 0x000000149d9d7c23 */ /* 0x000fca0008000000 */
[----:B------:R0:W-:Y:S05]  /*9360*/  @P4 STG.E desc[UR18][R58.64+0x220], R157 ;  /* 0x0002209d3a004986 */ /* 0x0001ea000c101912 */
[----:B------:R-:W-:Y:S05]  /*9370*/  @!P2 BRA `(.L_x_169) ;  /* 0x000000000004a947 */ /* 0x000fea0003800000 */
[----:B------:R0:W5:Y:S02]  /*9380*/  LDG.E.LTC128B R84, desc[UR18][R62.64+0x200] ;  /* 0x000200123e547981 */ /* 0x000164000c1e1920 */
.L_x_169:
[----:B------:R-:W-:Y:S05]  /*9390*/  BSYNC B1 ;  /* 0x0000000000017941 */ /* 0x000fea0003800000 */
.L_x_168:
[----:B0----5:R-:W-:Y:S01]  /*93a0*/  FMUL R5, R84, UR21 ;  /* 0x0000001554057c20 */ /* 0x021fe20008400000 */
[----:B------:R-:W-:Y:S01]  /*93b0*/  ISETP.GT.AND P4, PT, R4, 0x11, P0 ;  /* 0x000000110400780c */ /* 0x000fe20000784270 */
[----:B------:R-:W-:Y:S02]  /*93c0*/  BSSY B1, `(.L_x_170) ;  /* 0x0000005000017945 */ /* 0x000fe40003800000 */
[----:B------:R-:W-:-:S05]  /*93d0*/  FFMA R5, R156, UR20, R5 ;  /* 0x000000149c057c23 */ /* 0x000fca0008000005 */
[----:B------:R0:W-:Y:S05]  /*93e0*/  @P2 STG.E desc[UR18][R22.64+0x200], R5 ;  /* 0x0002000516002986 */ /* 0x0001ea000c101912 */
[----:B------:R-:W-:Y:S05]  /*93f0*/  @!P4 BRA `(.L_x_171) ;  /* 0x000000000004c947 */ /* 0x000fea0003800000 */
[----:B------:R0:W5:Y:S02]  /*9400*/  LDG.E.LTC128B R84, desc[UR18][R90.64+0x200] ;  /* 0x000200125a547981 */ /* 0x000164000c1e1920 */
.L_x_171:
[----:B------:R-:W-:Y:S05]  /*9410*/  BSYNC B1 ;  /* 0x0000000000017941 */ /* 0x000fea0003800000 */
.L_x_170:
[----:B-----5:R-:W-:Y:S01]  /*9420*/  FMUL R0, R84, UR21 ;  /* 0x0000001554007c20 */ /* 0x020fe20008400000 */
[----:B------:R-:W-:Y:S01]  /*9430*/  ISETP.GT.AND P2, PT, R4, 0x10, P1 ;  /* 0x000000100400780c */ /* 0x000fe20000f44270 */
[----:B------:R-:W-:Y:S02]  /*9440*/  BSSY B1, `(.L_x_172) ;  /* 0x0000005000017945 */ /* 0x000fe40003800000 */
[----:B------:R-:W-:-:S05]  /*9450*/  FFMA R155, R155, UR20, R0 ;  /* 0x000000149b9b7c23 */ /* 0x000fca0008000000 */
[----:B------:R0:W-:Y:S05]  /*9460*/  @P4 STG.E desc[UR18][R60.64+0x200], R155 ;  /* 0x0002009b3c004986 */ /* 0x0001ea000c101912 */
[----:B------:R-:W-:Y:S05]  /*9470*/  @!P2 BRA `(.L_x_173) ;  /* 0x000000000004a947 */ /* 0x000fea0003800000 */
[----:B------:R0:W5:Y:S02]  /*9480*/  LDG.E.LTC128B R84, desc[UR18][R62.64+0x220] ;  /* 0x000220123e547981 */ /* 0x000164000c1e1920 */
.L_x_173:
[----:B------:R-:W-:Y:S05]  /*9490*/  BSYNC B1 ;  /* 0x0000000000017941 */ /* 0x000fea0003800000 */
.L_x_172:
[----:B0----5:R-:W-:Y:S01]  /*94a0*/  FMUL R5, R84, UR21 ;  /* 0x0000001554057c20 */ /* 0x021fe20008400000 */
[----:B------:R-:W-:Y:S01]  /*94b0*/  ISETP.GT.AND P4, PT, R4, 0x11, P1 ;  /* 0x000000110400780c */ /* 0x000fe20000f84270 */
[----:B------:R-:W-:Y:S02]  /*94c0*/  BSSY B1, `(.L_x_174) ;  /* 0x0000005000017945 */ /* 0x000fe40003800000 */
[----:B------:R-:W-:-:S05]  /*94d0*/  FFMA R5, R154, UR20, R5 ;  /* 0x000000149a057c23 */ /* 0x000fca0008000005 */
[----:B------:R0:W-:Y:S05]  /*94e0*/  @P2 STG.E desc[UR18][R22.64+0x220], R5 ;  /* 0x0002200516002986 */ /* 0x0001ea000c101912 */
[----:B------:R-:W-:Y:S05]  /*94f0*/  @!P4 BRA `(.L_x_175) ;  /* 0x000000000004c947 */ /* 0x000fea0003800000 */
[----:B------:R0:W5:Y:S02]  /*9500*/  LDG.E.LTC128B R84, desc[UR18][R90.64+0x220] ;  /* 0x000220125a547981 */ /* 0x000164000c1e1920 */
.L_x_175:
[----:B------:R-:W-:Y:S05]  /*9510*/  BSYNC B1 ;  /* 0x0000000000017941 */ /* 0x000fea0003800000 */
.L_x_174:
[----:B0----5:R-:W-:Y:S01]  /*9520*/  FMUL R5, R84, UR21 ;  /* 0x0000001554057c20 */ /* 0x021fe20008400000 */
[----:B------:R-:W-:Y:S01]  /*9530*/  ISETP.GT.AND P2, PT, R4, 0x18, P0 ;  /* 0x000000180400780c */ /* 0x000fe20000744270 */
[----:B------:R-:W-:Y:S02]  /*9540*/  BSSY B1, `(.L_x_176) ;  /* 0x0000005000017945 */ /* 0x000fe40003800000 */
[----:B------:R-:W-:-:S05]  /*9550*/  FFMA R5, R152, UR20, R5 ;  /* 0x0000001498057c23 */ /* 0x000fca0008000005 */
[----:B------:R0:W-:Y:S05]  /*9560*/  @P4 STG.E desc[UR18][R60.64+0x220], R5 ;  /* 0x000220053c004986 */ /* 0x0001ea000c101912 */
[----:B------:R-:W-:Y:S05]  /*9570*/  @!P2 BRA `(.L_x_177) ;  /* 0x000000000004a947 */ /* 0x000fea0003800000 */
[----:B------:R0:W5:Y:S02]  /*9580*/  LDG.E.LTC128B R84, desc[UR18][R92.64+0x200] ;  /* 0x000200125c547981 */ /* 0x000164000c1e1920 */
.L_x_177:
[----:B------:R-:W-:Y:S05]  /*9590*/  BSYNC B1 ;  /* 0x0000000000017941 */ /* 0x000fea0003800000 */
.L_x_176:
[----:B-----5:R-:W-:Y:S01]  /*95a0*/  FMUL R0, R84, UR21 ;  /* 0x0000001554007c20 */ /* 0x020fe20008400000 */
[----:B------:R-:W-:Y:S01]  /*95b0*/  ISETP.GT.AND P4, PT, R4, 0x19, P0 ;  /* 0x000000190400780c */ /* 0x000fe20000784270 */
[----:B------:R-:W-:Y:S02]  /*95c0*/  BSSY B1, `(.L_x_178) ;  /* 0x0000005000017945 */ /* 0x000fe40003800000 */
[----:B------:R-:W-:-:S05]  /*95d0*/  FFMA R153, R153, UR20, R0 ;  /* 0x0000001499997c23 */ /* 0x000fca0008000000 */
[----:B------:R0:W-:Y:S05]  /*95e0*/  @P2 STG.E desc[UR18][R26.64+0x200], R153 ;  /* 0x000200991a002986 */ /* 0x0001ea000c101912 */
[----:B------:R-:W-:Y:S05]  /*95f0*/  @!P4 BRA `(.L_x_179) ;  /* 0x000000000004c947 */ /* 0x000fea0003800000 */
[----:B------:R0:W5:Y:S02]  /*9600*/  LDG.E.LTC128B R84, desc[UR18][R94.64+0x200] ;  /* 0x000200125e547981 */ /* 0x000164000c1e1920 */
.L_x_179:
[----:B------:R-:W-:Y:S05]  /*9610*/  BSYNC B1 ;  /* 0x0000000000017941 */ /* 0x000fea0003800000 */
.L_x_178:
[----:B-----5:R-:W-:Y:S01]  /*9620*/  FMUL R0, R84, UR21 ;  /* 0x0000001554007c20 */ /* 0x020fe20008400000 */
[----:B------:R-:W-:Y:S01]  /*9630*/  ISETP.GT.AND P2, PT, R4, 0x18, P1 ;  /* 0x000000180400780c */ /* 0x000fe20000f44270 */
[----:B------:R-:W-:Y:S02]  /*9640*/  BSSY B1, `(.L_x_180) ;  /* 0x0000005000017945 */ /* 0x000fe40003800000 */
[----:B------:R-:W-:-:S05]  /*9650*/  FFMA R229, R229, UR20, R0 ;  /* 0x00000014e5e57c23 */ /* 0x000fca0008000000 */
[----:B------:R0:W-:Y:S05]  /*9660*/  @P4 STG.E desc[UR18][R28.64+0x200], R229 ;  /* 0x000200e51c004986 */ /* 0x0001ea000c101912 */
[----:B------:R-:W-:Y:S05]  /*9670*/  @!P2 BRA `(.L_x_181) ;  /* 0x000000000004a947 */ /* 0x000fea0003800000 */
[----:B------:R0:W5:Y:S02]  /*9680*/  LDG.E.LTC128B R84, desc[UR18][R92.64+0x220] ;  /* 0x000220125c547981 */ /* 0x000164000c1e1920 */
.L_x_181:
[----:B------:R-:W-:Y:S05]  /*9690*/  BSYNC B1 ;  /* 0x0000000000017941 */ /* 0x000fea0003800000 */
.L_x_180:
[----:B0-----:R-:W2:Y:S01]  /*96a0*/  LDL.LU R5, [R1] ;  /* 0x0000000001057983 */ /* 0x001ea20000300800 */
[----:B-----5:R-:W-:Y:S01]  /*96b0*/  FMUL R0, R84, UR21 ;  /* 0x0000001554007c20 */ /* 0x020fe20008400000 */
[----:B------:R-:W-:Y:S01]  /*96c0*/  ISETP.GT.AND P4, PT, R4, 0x19, P1 ;  /* 0x000000190400780c */ /* 0x000fe20000f84270 */
[----:B------:R-:W-:Y:S02]  /*96d0*/  BSSY B1, `(.L_x_182) ;  /* 0x0000005000017945 */ /* 0x000fe40003800000 */
[----:B--2---:R-:W-:-:S05]  /*96e0*/  FFMA R5, R5, UR20, R0 ;  /* 0x0000001405057c23 */ /* 0x004fca0008000000 */
[----:B------:R0:W-:Y:S05]  /*96f0*/  @P2 STG.E desc[UR18][R26.64+0x220], R5 ;  /* 0x000220051a002986 */ /* 0x0001ea000c101912 */
[----:B------:R-:W-:Y:S05]  /*9700*/  @!P4 BRA `(.L_x_183) ;  /* 0x000000000004c947 */ /* 0x000fea0003800000 */
[----:B------:R2:W5:Y:S02]  /*9710*/  LDG.E.LTC128B R84, desc[UR18][R94.64+0x220] ;  /* 0x000220125e547981 */ /* 0x000564000c1e1920 */
.L_x_183:
[----:B------:R-:W-:Y:S05]  /*9720*/  BSYNC B1 ;  /* 0x0000000000017941 */ /* 0x000fea0003800000 */
.L_x_182:
[----:B0-----:R-:W3:Y:S01]  /*9730*/  LDL.LU R5, [R1+0x4] ;  /* 0x0000040001057983 */ /* 0x001ee20000300800 */
[----:B-----5:R-:W-:Y:S01]  /*9740*/  FMUL R0, R84, UR21 ;  /* 0x0000001554007c20 */ /* 0x020fe20008400000 */
[----:B------:R-:W-:Y:S01]  /*9750*/  ISETP.GT.AND P2, PT, R4, 0x20, P0 ;  /* 0x000000200400780c */ /* 0x000fe20000744270 */
[----:B------:R-:W-:Y:S02]  /*9760*/  BSSY B1, `(.L_x_184) ;  /* 0x0000005000017945 */ /* 0x000fe40003800000 */
[----:B---3--:R-:W-:-:S05]  /*9770*/  FFMA R5, R5, UR20, R0 ;  /* 0x0000001405057c23 */ /* 0x008fca0008000000 */
[----:B------:R0:W-:Y:S05]  /*9780*/  @P4 STG.E desc[UR18][R28.64+0x220], R5 ;  /* 0x000220051c004986 */ /* 0x0001ea000c101912 */
[----:B------:R-:W-:Y:S05]  /*9790*/  @!P2 BRA `(.L_x_185) ;  /* 0x000000000004a947 */ /* 0x000fea0003800000 */
[----:B------:R3:W5:Y:S02]  /*97a0*/  LDG.E.LTC128B R84, desc[UR18][R96.64+0x200] ;  /* 0x0002001260547981 */ /* 0x000764000c1e1920 */
.L_x_185:
[----:B------:R-:W-:Y:S05]  /*97b0*/  BSYNC B1 ;  /* 0x0000000000017941 */ /* 0x000fea0003800000 */
.L_x_184:
[----:B0-----:R-:W2:Y:S01]  /*97c0*/  LDL.LU R5, [R1+0x8] ;  /* 0x0000080001057983 */ /* 0x001ea20000300800 */
[----:B-----5:R-:W-:Y:S01]  /*97d0*/  FMUL R0, R84, UR21 ;  /* 0x0000001554007c20 */ /* 0x020fe20008400000 */
[----:B------:R-:W-:Y:S01]  /*97e0*/  ISETP.GT.AND P4, PT, R4, 0x21, P0 ;  /* 0x000000210400780c */ /* 0x000fe20000784270 */
[----:B------:R-:W-:Y:S02]  /*97f0*/  BSSY B1, `(.L_x_186) ;  /* 0x0000005000017945 */ /* 0x000fe40003800000 */
[----:B--2---:R-:W-:-:S05]  /*9800*/  FFMA R5, R5, UR20, R0 ;  /* 0x0000001405057c23 */ /* 0x004fca0008000000 */
[----:B------:R0:W-:Y:S05]  /*9810*/  @P2 STG.E desc[UR18][R30.64+0x200], R5 ;  /* 0x000200051e002986 */ /* 0x0001ea000c101912 */
[----:B------:R-:W-:Y:S05]  /*9820*/  @!P4 BRA `(.L_x_187) ;  /* 0x000000000004c947 */ /* 0x000fea0003800000 */
[----:B------:R2:W5:Y:S02]  /*9830*/  LDG.E.LTC128B R84, desc[UR18][R98.64+0x200] ;  /* 0x0002001262547981 */ /* 0x000564000c1e1920 */
.L_x_187:
[----:B------:R-:W-:Y:S05]  /*9840*/  BSYNC B1 ;  /* 0x0000000000017941 */ /* 0x000fea0003800000 */
.L_x_186:
        /* <DEDUP_REMOVED lines=8> */
.L_x_189:
[----:B------:R-:W-:Y:S05]  /*98d0*/  BSYNC B1 ;  /* 0x0000000000017941 */ /* 0x000fea0003800000 */
.L_x_188:
        /* <DEDUP_REMOVED lines=8> */
.L_x_191:
[----:B------:R-:W-:Y:S05]  /*9960*/  BSYNC B1 ;  /* 0x0000000000017941 */ /* 0x000fea0003800000 */
.L_x_190:
        /* <DEDUP_REMOVED lines=8> */
.L_x_193:
[----:B------:R-:W-:Y:S05]  /*99f0*/  BSYNC B1 ;  /* 0x0000000000017941 */ /* 0x000fea0003800000 */
.L_x_192:
        /* <DEDUP_REMOVED lines=8> */
.L_x_195:
[----:B------:R-:W-:Y:S05]  /*9a80*/  BSYNC B1 ;  /* 0x0000000000017941 */ /* 0x000fea0003800000 */
.L_x_194:
        /* <DEDUP_REMOVED lines=8> */
.L_x_197:
[----:B------:R-:W-:Y:S05]  /*9b10*/  BSYNC B1 ;  /* 0x0000000000017941 */ /* 0x000fea0003800000 */
.L_x_196:
        /* <DEDUP_REMOVED lines=8> */
.L_x_199:
[----:B------:R-:W-:Y:S05]  /*9ba0*/  BSYNC B1 ;  /* 0x0000000000017941 */ /* 0x000fea0003800000 */
.L_x_198:
        /* <DEDUP_REMOVED lines=8> */
.L_x_201:
[----:B------:R-:W-:Y:S05]  /*9c30*/  BSYNC B1 ;  /* 0x0000000000017941 */ /* 0x000fea0003800000 */
.L_x_200:
        /* <DEDUP_REMOVED lines=8> */
.L_x_203:
[----:B------:R-:W-:Y:S05]  /*9cc0*/  BSYNC B1 ;  /* 0x0000000000017941 */ /* 0x000fea0003800000 */
.L_x_202:
        /* <DEDUP_REMOVED lines=8> */
.L_x_205:
[----:B------:R-:W-:Y:S05]  /*9d50*/  BSYNC B1 ;  /* 0x0000000000017941 */ /* 0x000fea0003800000 */
.L_x_204:
        /* <DEDUP_REMOVED lines=8> */
.L_x_207:
[----:B------:R-:W-:Y:S05]  /*9de0*/  BSYNC B1 ;  /* 0x0000000000017941 */ /* 0x000fea0003800000 */
.L_x_206:
        /* <DEDUP_REMOVED lines=8> */
.L_x_209:
[----:B------:R-:W-:Y:S05]  /*9e70*/  BSYNC B1 ;  /* 0x0000000000017941 */ /* 0x000fea0003800000 */
.L_x_208:
        /* <DEDUP_REMOVED lines=8> */
.L_x_211:
[----:B------:R-:W-:Y:S05]  /*9f00*/  BSYNC B1 ;  /* 0x0000000000017941 */ /* 0x000fea0003800000 */
.L_x_210:
        /* <DEDUP_REMOVED lines=8> */
.L_x_213:
[----:B------:R-:W-:Y:S05]  /*9f90*/  BSYNC B1 ;  /* 0x0000000000017941 */ /* 0x000fea0003800000 */
.L_x_212:
        /* <DEDUP_REMOVED lines=8> */
.L_x_215:
[----:B------:R-:W-:Y:S05]  /*a020*/  BSYNC B1 ;  /* 0x0000000000017941 */ /* 0x000fea0003800000 */
.L_x_214:
        /* <DEDUP_REMOVED lines=8> */
.L_x_217:
[----:B------:R-:W-:Y:S05]  /*a0b0*/  BSYNC B1 ;  /* 0x0000000000017941 */ /* 0x000fea0003800000 */
.L_x_216:
        /* <DEDUP_REMOVED lines=8> */
.L_x_219:
[----:B------:R-:W-:Y:S05]  /*a140*/  BSYNC B1 ;  /* 0x0000000000017941 */ /* 0x000fea0003800000 */
.L_x_218:
        /* <DEDUP_REMOVED lines=8> */
.L_x_221:
[----:B------:R-:W-:Y:S05]  /*a1d0*/  BSYNC B1 ;  /* 0x0000000000017941 */ /* 0x000fea0003800000 */
.L_x_220:
        /* <DEDUP_REMOVED lines=8> */
.L_x_223:
[----:B------:R-:W-:Y:S05]  /*a260*/  BSYNC B1 ;  /* 0x0000000000017941 */ /* 0x000fea0003800000 */
.L_x_222:
        /* <DEDUP_REMOVED lines=8> */
.L_x_225:
[----:B------:R-:W-:Y:S05]  /*a2f0*/  BSYNC B1 ;  /* 0x0000000000017941 */ /* 0x000fea0003800000 */
.L_x_224:
        /* <DEDUP_REMOVED lines=8> */
.L_x_227:
[----:B------:R-:W-:Y:S05]  /*a380*/  BSYNC B1 ;  /* 0x0000000000017941 */ /* 0x000fea0003800000 */
.L_x_226:
        /* <DEDUP_REMOVED lines=8> */
.L_x_229:
[----:B------:R-:W-:Y:S05]  /*a410*/  BSYNC B1 ;  /* 0x0000000000017941 */ /* 0x000fea0003800000 */
.L_x_228:
        /* <DEDUP_REMOVED lines=8> */
.L_x_231:
[----:B------:R-:W-:Y:S05]  /*a4a0*/  BSYNC B1 ;  /* 0x0000000000017941 */ /* 0x000fea0003800000 */
.L_x_230:
        /* <DEDUP_REMOVED lines=8> */
.L_x_233:
[----:B------:R-:W-:Y:S05]  /*a530*/  BSYNC B1 ;  /* 0x0000000000017941 */ /* 0x000fea0003800000 */
.L_x_232:
        /* <DEDUP_REMOVED lines=8> */
.L_x_235:
[----:B------:R-:W-:Y:S05]  /*a5c0*/  BSYNC B1 ;  /* 0x0000000000017941 */ /* 0x000fea0003800000 */
.L_x_234:
        /* <DEDUP_REMOVED lines=8> */
.L_x_237:
[----:B------:R-:W-:Y:S05]  /*a650*/  BSYNC B1 ;  /* 0x0000000000017941 */ /* 0x000fea0003800000 */
.L_x_236:
        /* <DEDUP_REMOVED lines=8> */
.L_x_239:
[----:B------:R-:W-:Y:S05]  /*a6e0*/  BSYNC B1 ;  /* 0x0000000000017941 */ /* 0x000fea0003800000 */
.L_x_238:
        /* <DEDUP_REMOVED lines=8> */
.L_x_241:
[----:B------:R-:W-:Y:S05]  /*a770*/  BSYNC B1 ;  /* 0x0000000000017941 */ /* 0x000fea0003800000 */
.L_x_240:
        /* <DEDUP_REMOVED lines=8> */
.L_x_243:
[----:B------:R-:W-:Y:S05]  /*a800*/  BSYNC B1 ;  /* 0x0000000000017941 */ /* 0x000fea0003800000 */
.L_x_242:
        /* <DEDUP_REMOVED lines=8> */
.L_x_245:
[----:B------:R-:W-:Y:S05]  /*a890*/  BSYNC B1 ;  /* 0x0000000000017941 */ /* 0x000fea0003800000 */
.L_x_244:
        /* <DEDUP_REMOVED lines=8> */
.L_x_247:
[----:B------:R-:W-:Y:S05]  /*a920*/  BSYNC B1 ;  /* 0x0000000000017941 */ /* 0x000fea0003800000 */
.L_x_246:
        /* <DEDUP_REMOVED lines=8> */
.L_x_249:
[----:B------:R-:W-:Y:S05]  /*a9b0*/  BSYNC B1 ;  /* 0x0000000000017941 */ /* 0x000fea0003800000 */
.L_x_248:
        /* <DEDUP_REMOVED lines=8> */
.L_x_251:
[----:B------:R-:W-:Y:S05]  /*aa40*/  BSYNC B1 ;  /* 0x0000000000017941 */ /* 0x000fea0003800000 */
.L_x_250:
        /* <DEDUP_REMOVED lines=8> */
.L_x_253:
[----:B------:R-:W-:Y:S05]  /*aad0*/  BSYNC B1 ;  /* 0x0000000000017941 */ /* 0x000fea0003800000 */
.L_x_252:
        /* <DEDUP_REMOVED lines=8> */
.L_x_255:
[----:B------:R-:W-:Y:S05]  /*ab60*/  BSYNC B1 ;  /* 0x0000000000017941 */ /* 0x000fea0003800000 */
.L_x_254:
        /* <DEDUP_REMOVED lines=8> */
.L_x_257:
[----:B------:R-:W-:Y:S05]  /*abf0*/  BSYNC B1 ;  /* 0x0000000000017941 */ /* 0x000fea0003800000 */
.L_x_256:
        /* <DEDUP_REMOVED lines=8> */
.L_x_259:
[----:B------:R-:W-:Y:S05]  /*ac80*/  BSYNC B1 ;  /* 0x0000000000017941 */ /* 0x000fea0003800000 */
.L_x_258:
        /* <DEDUP_REMOVED lines=8> */
.L_x_261:
[----:B------:R-:W-:Y:S05]  /*ad10*/  BSYNC B1 ;  /* 0x0000000000017941 */ /* 0x000fea0003800000 */
.L_x_260:
        /* <DEDUP_REMOVED lines=8> */
.L_x_263:
[----:B------:R-:W-:Y:S05]  /*ada0*/  BSYNC B1 ;  /* 0x0000000000017941 */ /* 0x000fea0003800000 */
.L_x_262:
        /* <DEDUP_REMOVED lines=8> */
.L_x_265:
[----:B------:R-:W-:Y:S05]  /*ae30*/  BSYNC B1 ;  /* 0x0000000000017941 */ /* 0x000fea0003800000 */
.L_x_264:
        /* <DEDUP_REMOVED lines=8> */
.L_x_267:
[----:B------:R-:W-:Y:S05]  /*aec0*/  BSYNC B1 ;  /* 0x0000000000017941 */ /* 0x000fea0003800000 */
.L_x_266:
        /* <DEDUP_REMOVED lines=8> */
.L_x_269:
[----:B------:R-:W-:Y:S05]  /*af50*/  BSYNC B1 ;  /* 0x0000000000017941 */ /* 0x000fea0003800000 */
.L_x_268:
        /* <DEDUP_REMOVED lines=8> */
.L_x_271:
[----:B------:R-:W-:Y:S05]  /*afe0*/  BSYNC B1 ;  /* 0x0000000000017941 */ /* 0x000fea0003800000 */
.L_x_270:
        /* <DEDUP_REMOVED lines=8> */
.L_x_273:
[----:B------:R-:W-:Y:S05]  /*b070*/  BSYNC B1 ;  /* 0x0000000000017941 */ /* 0x000fea0003800000 */
.L_x_272:
        /* <DEDUP_REMOVED lines=8> */
.L_x_275:
[----:B------:R-:W-:Y:S05]  /*b100*/  BSYNC B1 ;  /* 0x0000000000017941 */ /* 0x000fea0003800000 */
.L_x_274:
        /* <DEDUP_REMOVED lines=8> */
.L_x_277:
[----:B------:R-:W-:Y:S05]  /*b190*/  BSYNC B1 ;  /* 0x0000000000017941 */ /* 0x000fea0003800000 */
.L_x_276:
        /* <DEDUP_REMOVED lines=8> */
.L_x_279:
[----:B------:R-:W-:Y:S05]  /*b220*/  BSYNC B1 ;  /* 0x0000000000017941 */ /* 0x000fea0003800000 */
.L_x_278:
[----:B------:R-:W2:Y:S01]  /*b230*/  LDL.LU R0, [R1+0xdc] ;  /* 0x0000dc0001007983 */ /* 0x000ea20000300800 */
[----:B-----5:R-:W-:-:S04]  /*b240*/  FMUL R84, R84, UR21 ;  /* 0x0000001554547c20 */ /* 0x020fc80008400000 */
[----:B--2---:R-:W-:Y:S01]  /*b250*/  FFMA R3, R0, UR20, R84 ;  /* 0x0000001400037c23 */ /* 0x004fe20008000054 */
[----:B------:R-:W-:Y:S06]  /*b260*/  @!P1 BRA `(.L_x_280) ;  /* 0x0000001c00e89947 */ /* 0x000fec0003800000 */
[----:B------:R2:W-:Y:S01]  /*b270*/  STG.E desc[UR18][R8.64+0x220], R3 ;  /* 0x0002200308007986 */ /* 0x0005e2000c101912 */
[----:B------:R-:W-:Y:S05]  /*b280*/  BRA `(.L_x_280) ;  /* 0x0000001c00e07947 */ /* 0x000fea0003800000 */
.L_x_29:
[----:B------:R-:W-:Y:S01]  /*b290*/  ULDC.64 UR6, c[0x0][0x6c0] ;  /* 0x0001b00000067ab9 */ /* 0x000fe20000000a00 */
[----:B------:R-:W2:Y:S01]  /*b2a0*/  LDL.LU R0, [R1+0x10] ;  /* 0x0000100001007983 */ /* 0x000ea20000300800 */
[----:B------:R-:W-:Y:S01]  /*b2b0*/  LEA R2, P5, R14, UR6, 0x2 ;  /* 0x000000060e027c11 */ /* 0x000fe2000f8a10ff */
[----:B------:R-:W-:Y:S01]  /*b2c0*/  FMUL R11, R228, UR20 ;  /* 0x00000014e40b7c20 */ /* 0x000fe20008400000 */
[----:B------:R-:W-:Y:S01]  /*b2d0*/  ISETP.GT.AND P1, PT, R5, 0x8, PT ;  /* 0x000000080500780c */ /* 0x000fe20003f24270 */
[----:B-----5:R-:W-:Y:S01]  /*b2e0*/  FMUL R227, R227, UR20 ;  /* 0x00000014e3e37c20 */ /* 0x020fe20008400000 */
[----:B------:R-:W-:Y:S01]  /*b2f0*/  LEA.HI.X R3, R14, UR7, R21, 0x2, P5 ;  /* 0x000000070e037c11 */ /* 0x000fe2000a8f1415 */
[----:B------:R-:W-:Y:S01]  /*b300*/  FMUL R13, R226, UR20 ;  /* 0x00000014e20d7c20 */ /* 0x000fe20008400000 */
[----:B------:R-:W-:Y:S02]  /*b310*/  LEA R6, P5, R58, R2, 0x2 ;  /* 0x000000023a067211 */ /* 0x000fe400078a10ff */
[C---:B------:R-:W-:Y:S01]  /*b320*/  ISETP.GT.AND P6, PT, R4.reuse, 0x1, P2 ;  /* 0x000000010400780c */ /* 0x040fe200017c4270 */
[----:B------:R0:W-:Y:S01]  /*b330*/  @P4 STG.E desc[UR18][R2.64], R11 ;  /* 0x0000000b02004986 */ /* 0x0001e2000c101912 */
[----:B------:R-:W-:-:S02]  /*b340*/  ISETP.GT.AND P0, PT, R4, RZ, P1 ;  /* 0x000000ff0400720c */ /* 0x000fc40000f04270 */
[----:B------:R-:W-:Y:S01]  /*b350*/  LEA.HI.X R7, R58, R3, R59, 0x2, P5 ;  /* 0x000000033a077211 */ /* 0x000fe200028f143b */
[----:B------:R-:W-:Y:S01]  /*b360*/  FMUL R225, R225, UR20 ;  /* 0x00000014e1e17c20 */ /* 0x000fe20008400000 */
[C---:B------:R-:W-:Y:S01]  /*b370*/  ISETP.GT.AND P5, PT, R4.reuse, 0x1, P1 ;  /* 0x000000010400780c */ /* 0x040fe20000fa4270 */
[----:B------:R-:W-:Y:S01]  /*b380*/  IMAD R17, R59, 0x1c, RZ ;  /* 0x0000001c3b117824 */ /* 0x000fe200078e02ff */
[----:B------:R-:W-:Y:S01]  /*b390*/  ISETP.GT.AND P4, PT, R4, 0x8, P2 ;  /* 0x000000080400780c */ /* 0x000fe20001784270 */
[----:B------:R-:W-:-:S04]  /*b3a0*/  IMAD.WIDE.U32 R8, R58, 0x1c, R6 ;  /* 0x0000001c3a087825 */ /* 0x000fc800078e0006 */
[----:B------:R-:W-:Y:S01]  /*b3b0*/  IMAD.SHL.U32 R67, R58, 0x20, RZ ;  /* 0x000000203a437824 */ /* 0x000fe200078e00ff */
[----:B------:R-:W-:Y:S04]  /*b3c0*/  @P6 STG.E desc[UR18][R6.64], R227 ;  /* 0x000000e306006986 */ /* 0x000fe8000c101912 */
[----:B------:R1:W-:Y:S01]  /*b3d0*/  @P0 STG.E desc[UR18][R2.64+0x20], R13 ;  /* 0x0000200d02000986 */ /* 0x0003e2000c101912 */
[----:B------:R-:W-:Y:S01]  /*b3e0*/  ISETP.GT.AND P0, PT, R4, 0x9, P2 ;  /* 0x000000090400780c */ /* 0x000fe20001704270 */
[----:B------:R-:W-:Y:S01]  /*b3f0*/  FMUL R15, R224, UR20 ;  /* 0x00000014e00f7c20 */ /* 0x000fe20008400000 */
[----:B------:R-:W-:Y:S01]  /*b400*/  SHF.L.U64.HI R65, R58, 0x5, R59 ;  /* 0x000000053a417819 */ /* 0x000fe2000001023b */
[----:B------:R-:W-:Y:S01]  /*b410*/  @P5 STG.E desc[UR18][R6.64+0x20], R225 ;  /* 0x000020e106005986 */ /* 0x000fe2000c101912 */
[----:B------:R-:W-:-:S02]  /*b420*/  IADD3 R9, R17, R9, RZ ;  /* 0x0000000911097210 */ /* 0x000fc40007ffe0ff */
[----:B------:R-:W-:Y:S01]  /*b430*/  IADD3 R10, P5, R67, R6, RZ ;  /* 0x00000006430a7210 */ /* 0x000fe20007fbe0ff */
[----:B------:R-:W-:Y:S01]  /*b440*/  FMUL R223, R223, UR20 ;  /* 0x00000014dfdf7c20 */ /* 0x000fe20008400000 */
[C---:B------:R-:W-:Y:S01]  /*b450*/  ISETP.GT.AND P6, PT, R4.reuse, 0x8, P1 ;  /* 0x000000080400780c */ /* 0x040fe20000fc4270 */
[----:B------:R3:W-:Y:S01]  /*b460*/  @P4 STG.E desc[UR18][R8.64], R15 ;  /* 0x0000000f08004986 */ /* 0x0007e2000c101912 */
[----:B------:R-:W-:Y:S01]  /*b470*/  ISETP.GT.AND P4, PT, R4, 0x9, P1 ;  /* 0x000000090400780c */ /* 0x000fe20000f84270 */
[----:B0-----:R-:W-:Y:S02]  /*b480*/  IMAD.X R11, R65, 0x1, R7, P5 ;  /* 0x00000001410b7824 */ /* 0x001fe400028e0607 */
[----:B------:R-:W-:Y:S01]  /*b490*/  FMUL R17, R222, UR20 ;  /* 0x00000014de117c20 */ /* 0x000fe20008400000 */
[----:B------:R-:W-:Y:S01]  /*b4a0*/  ISETP.GT.AND P5, PT, R4, 0x10, P2 ;  /* 0x000000100400780c */ /* 0x000fe200017a4270 */
[----:B------:R-:W-:Y:S01]  /*b4b0*/  FMUL R221, R221, UR20 ;  /* 0x00000014dddd7c20 */ /* 0x000fe20008400000 */
[----:B------:R-:W-:Y:S01]  /*b4c0*/  FMUL R19, R220, UR20 ;  /* 0x00000014dc137c20 */ /* 0x000fe20008400000 */
[----:B------:R0:W-:Y:S01]  /*b4d0*/  @P0 STG.E desc[UR18][R10.64], R223 ;  /* 0x000000df0a000986 */ /* 0x0001e2000c101912 */
[----:B------:R-:W-:Y:S01]  /*b4e0*/  IADD3 R12, P0, R67, R8, RZ ;  /* 0x00000008430c7210 */ /* 0x000fe20007f1e0ff */
[----:B------:R-:W-:-:S02]  /*b4f0*/  FMUL R219, R219, UR20 ;  /* 0x00000014dbdb7c20 */ /* 0x000fc40008400000 */
[----:B------:R-:W4:Y:S02]  /*b500*/  LDL.LU R226, [R1+0xc] ;  /* 0x00000c0001e27983 */ /* 0x000f240000300800 */
[----:B-1----:R-:W-:Y:S01]  /*b510*/  IMAD.X R13, R65, 0x1, R9, P0 ;  /* 0x00000001410d7824 */ /* 0x002fe200000e0609 */
[C---:B------:R-:W-:Y:S01]  /*b520*/  ISETP.GT.AND P0, PT, R4.reuse, 0x11, P2 ;  /* 0x000000110400780c */ /* 0x040fe20001704270 */
[----:B------:R1:W-:Y:S04]  /*b530*/  @P6 STG.E desc[UR18][R8.64+0x20], R17 ;  /* 0x0000201108006986 */ /* 0x0003e8000c101912 */
[----:B------:R-:W-:Y:S01]  /*b540*/  @P4 STG.E desc[UR18][R10.64+0x20], R221 ;  /* 0x000020dd0a004986 */ /* 0x000fe2000c101912 */
[----:B------:R-:W-:Y:S02]  /*b550*/  IADD3 R14, P4, R67, R10, RZ ;  /* 0x0000000a430e7210 */ /* 0x000fe40007f9e0ff */
[----:B------:R-:W-:Y:S01]  /*b560*/  ISETP.GT.AND P6, PT, R4, 0x10, P1 ;  /* 0x000000100400780c */ /* 0x000fe20000fc4270 */
[----:B------:R-:W4:Y:S02]  /*b570*/  LDL.LU R227, [R1+0x4] ;  /* 0x0000040001e37983 */ /* 0x000f240000300800 */
[----:B---3--:R-:W-:-:S02]  /*b580*/  IMAD.X R15, R65, 0x1, R11, P4 ;  /* 0x00000001410f7824 */ /* 0x008fc400020e060b */
[----:B------:R3:W-:Y:S01]  /*b590*/  @P5 STG.E desc[UR18][R12.64], R19 ;  /* 0x000000130c005986 */ /* 0x0007e2000c101912 */
[----:B------:R-:W-:-:S03]  /*b5a0*/  ISETP.GT.AND P5, PT, R4, 0x11, P1 ;  /* 0x000000110400780c */ /* 0x000fc60000fa4270 */
[----:B------:R-:W4:Y:S04]  /*b5b0*/  LDL.LU R224, [R1] ;  /* 0x0000000001e07983 */ /* 0x000f280000300800 */
[----:B------:R-:W4:Y:S01]  /*b5c0*/  LDL.LU R225, [R1+0x1c] ;  /* 0x00001c0001e17983 */ /* 0x000f220000300800 */
[----:B------:R-:W-:-:S03]  /*b5d0*/  ISETP.GT.AND P4, PT, R4, 0x18, P2 ;  /* 0x000000180400780c */ /* 0x000fc60001784270 */
[----:B------:R-:W4:Y:S04]  /*b5e0*/  LDL.LU R222, [R1+0x18] ;  /* 0x0000180001de7983 */ /* 0x000f280000300800 */
[----:B0-----:R-:W4:Y:S04]  /*b5f0*/  LDL.LU R223, [R1+0x14] ;  /* 0x0000140001df7983 */ /* 0x001f280000300800 */
[----:B------:R-:W-:Y:S01]  /*b600*/  @P0 STG.E desc[UR18][R14.64], R219 ;  /* 0x000000db0e000986 */ /* 0x000fe2000c101912 */
[----:B------:R-:W-:-:S03]  /*b610*/  IADD3 R16, P0, R67, R12, RZ ;  /* 0x0000000c43107210 */ /* 0x000fc60007f1e0ff */
[----:B------:R-:W2:Y:S01]  /*b620*/  LDL.LU R220, [R1+0x8] ;  /* 0x0000080001dc7983 */ /* 0x000ea20000300800 */
[----:B------:R-:W-:Y:S01]  /*b630*/  FMUL R21, R218, UR20 ;  /* 0x00000014da157c20 */ /* 0x000fe20008400000 */
[----:B------:R-:W-:Y:S01]  /*b640*/  FMUL R217, R217, UR20 ;  /* 0x00000014d9d97c20 */ /* 0x000fe20008400000 */
[----:B-1----:R-:W-:Y:S01]  /*b650*/  IMAD.X R17, R65, 0x1, R13, P0 ;  /* 0x0000000141117824 */ /* 0x002fe200000e060d */
[----:B------:R-:W-:Y:S01]  /*b660*/  ISETP.GT.AND P0, PT, R4, 0x19, P2 ;  /* 0x000000190400780c */ /* 0x000fe20001704270 */
[----:B------:R-:W-:Y:S01]  /*b670*/  FMUL R23, R216, UR20 ;  /* 0x00000014d8177c20 */ /* 0x000fe20008400000 */
[----:B------:R0:W-:Y:S01]  /*b680*/  @P6 STG.E desc[UR18][R12.64+0x20], R21 ;  /* 0x000020150c006986 */ /* 0x0001e2000c101912 */
[----:B------:R-:W-:Y:S01]  /*b690*/  ISETP.GT.AND P6, PT, R4, 0x18, P1 ;  /* 0x000000180400780c */ /* 0x000fe20000fc4270 */
[----:B------:R-:W-:Y:S01]  /*b6a0*/  FMUL R215, R215, UR20 ;  /* 0x00000014d7d77c20 */ /* 0x000fe20008400000 */
[----:B------:R-:W-:Y:S01]  /*b6b0*/  FMUL R25, R214, UR20 ;  /* 0x00000014d6197c20 */ /* 0x000fe20008400000 */
[----:B------:R-:W-:Y:S01]  /*b6c0*/  @P5 STG.E desc[UR18][R14.64+0x20], R217 ;  /* 0x000020d90e005986 */ /* 0x000fe2000c101912 */
[----:B------:R-:W-:Y:S01]  /*b6d0*/  IADD3 R18, P5, R67, R14, RZ ;  /* 0x0000000e43127210 */ /* 0x000fe20007fbe0ff */
[----:B------:R-:W-:Y:S01]  /*b6e0*/  FMUL R213, R213, UR20 ;  /* 0x00000014d5d57c20 */ /* 0x000fe20008400000 */
[----:B------:R-:W-:Y:S01]  /*b6f0*/  FMUL R27, R212, UR20 ;  /* 0x00000014d41b7c20 */ /* 0x000fe20008400000 */
[----:B------:R1:W-:Y:S01]  /*b700*/  @P4 STG.E desc[UR18][R16.64], R23 ;  /* 0x0000001710004986 */ /* 0x0003e2000c101912 */
[----:B---3--:R-:W-:Y:S01]  /*b710*/  IADD3.X R19, R65, R15, RZ, P5, !PT ;  /* 0x0000000f41137210 */ /* 0x008fe20002ffe4ff */
[----:B------:R-:W-:Y:S01]  /*b720*/  FMUL R211, R211, UR20 ;  /* 0x00000014d3d37c20 */ /* 0x000fe20008400000 */
[----:B------:R-:W-:Y:S01]  /*b730*/  ISETP.GT.AND P4, PT, R4, 0x19, P1 ;  /* 0x000000190400780c */ /* 0x000fe20000f84270 */
[----:B------:R-:W-:Y:S01]  /*b740*/  FMUL R29, R210, UR20 ;  /* 0x00000014d21d7c20 */ /* 0x000fe20008400000 */
[----:B------:R-:W-:Y:S01]  /*b750*/  ISETP.GT.AND P5, PT, R4, 0x20, P2 ;  /* 0x000000200400780c */ /* 0x000fe200017a4270 */
[----:B------:R-:W-:Y:S01]  /*b760*/  @P0 STG.E desc[UR18][R18.64], R215 ;  /* 0x000000d712000986 */ /* 0x000fe2000c101912 */
[----:B------:R-:W-:Y:S01]  /*b770*/  IADD3 R20, P0, R67, R16, RZ ;  /* 0x0000001043147210 */ /* 0x000fe20007f1e0ff */
[----:B------:R-:W-:Y:S01]  /*b780*/  FMUL R209, R209, UR20 ;  /* 0x00000014d1d17c20 */ /* 0x000fe20008400000 */
[----:B------:R-:W-:Y:S01]  /*b790*/  FMUL R31, R208, UR20 ;  /* 0x00000014d01f7c20 */ /* 0x000fe20008400000 */
[----:B------:R3:W-:Y:S01]  /*b7a0*/  @P6 STG.E desc[UR18][R16.64+0x20], R25 ;  /* 0x0000201910006986 */ /* 0x0007e2000c101912 */
[C---:B------:R-:W-:Y:S01]  /*b7b0*/  ISETP.GT.AND P6, PT, R4.reuse, 0x20, P1 ;  /* 0x000000200400780c */ /* 0x040fe20000fc4270 */
[----:B0-----:R-:W-:Y:S01]  /*b7c0*/  IMAD.X R21, R65, 0x1, R17, P0 ;  /* 0x0000000141157824 */ /* 0x001fe200000e0611 */
        /* <DEDUP_REMOVED lines=8> */
[C---:B------:R-:W-:Y:S01]  /*b850*/  ISETP.GT.AND P5, PT, R4.reuse, 0x21, P1 ;  /* 0x000000210400780c */ /* 0x040fe20000fa4270 */
[----:B-1----:R-:W-:Y:S01]  /*b860*/  IMAD.X R23, R65, 0x1, R19, P4 ;  /* 0x0000000141177824 */ /* 0x002fe200020e0613 */
[----:B------:R-:W-:Y:S01]  /*b870*/  ISETP.GT.AND P4, PT, R4, 0x28, P2 ;  /* 0x000000280400780c */ /* 0x000fe20001784270 */
[----:B------:R-:W-:Y:S01]  /*b880*/  FMUL R203, R203, UR20 ;  /* 0x00000014cbcb7c20 */ /* 0x000fe20008400000 */
        /* <DEDUP_REMOVED lines=8> */
[----:B---3--:R-:W-:Y:S01]  /*b910*/  IMAD.X R25, R65, 0x1, R21, P0 ;  /* 0x0000000141197824 */ /* 0x008fe200000e0615 */
        /* <DEDUP_REMOVED lines=18> */
[----:B-1----:R-:W-:Y:S01]  /*ba40*/  IADD3.X R29, R65, R25, RZ, P0, !PT ;  /* 0x00000019411d7210 */ /* 0x002fe200007fe4ff */
[----:B------:R-:W-:Y:S01]  /*ba50*/  FMUL R49, R190, UR20 ;  /* 0x00000014be317c20 */ /* 0x000fe20008400000 */
[C---:B------:R-:W-:Y:S01]  /*ba60*/  ISETP.GT.AND P0, PT, R4.reuse, 0x31, P2 ;  /* 0x000000310400780c */ /* 0x040fe20001704270 */
[----:B------:R-:W-:Y:S01]  /*ba70*/  @P4 STG.E desc[UR18][R26.64+0x20], R205 ;  /* 0x000020cd1a004986 */ /* 0x000fe2000c101912 */
[----:B------:R-:W-:Y:S01]  /*ba80*/  IADD3 R30, P4, R67, R26, RZ ;  /* 0x0000001a431e7210 */ /* 0x000fe20007f9e0ff */
[----:B------:R-:W-:Y:S01]  /*ba90*/  FMUL R189, R189, UR20 ;  /* 0x00000014bdbd7c20 */ /* 0x000fe20008400000 */
[C---:B------:R-:W-:Y:S01]  /*baa0*/  ISETP.GT.AND P6, PT, R4.reuse, 0x30, P1 ;  /* 0x000000300400780c */ /* 0x040fe20000fc4270 */
[----:B------:R1:W-:Y:S01]  /*bab0*/  @P5 STG.E desc[UR18][R28.64], R35 ;  /* 0x000000231c005986 */ /* 0x0003e2000c101912 */
[C---:B------:R-:W-:Y:S01]  /*bac0*/  ISETP.GT.AND P5, PT, R4.reuse, 0x31, P1 ;  /* 0x000000310400780c */ /* 0x040fe20000fa4270 */
[----:B---3--:R-:W-:Y:S01]  /*bad0*/  IMAD.X R31, R65, 0x1, R27, P4 ;  /* 0x00000001411f7824 */ /* 0x008fe200020e061b */
        /* <DEDUP_REMOVED lines=38> */
[----:B0-----:R-:W-:Y:S01]  /*bd40*/  IADD3.X R39, R65, R35, RZ, P4, !PT ;  /* 0x0000002341277210 */ /* 0x001fe200027fe4ff */
[----:B------:R-:W-:Y:S01]  /*bd50*/  FMUL R171, R171, UR20 ;  /* 0x00000014abab7c20 */ /* 0x000fe20008400000 */
[C---:B------:R-:W-:Y:S01]  /*bd60*/  ISETP.GT.AND P5, PT, R4.reuse, 0x41, P1 ;  /* 0x000000410400780c */ /* 0x040fe20000fa4270 */
[----:B------:R-:W-:Y:S01]  /*bd70*/  FMUL R169, R169, UR20 ;  /* 0x00000014a9a97c20 */ /* 0x000fe20008400000 */
        /* <DEDUP_REMOVED lines=10> */
[C---:B------:R-:W-:Y:S01]  /*be20*/  ISETP.GT.AND P0, PT, R4.reuse, 0x49, P2 ;  /* 0x000000490400780c */ /* 0x040fe20001704270 */
        /* <DEDUP_REMOVED lines=13> */
[----:B------:R-:W-:-:S03]  /*bf00*/  IADD3 R44, P0, R67, R40, RZ ;  /* 0x00000028432c7210 */ /* 0x000fc60007f1e0ff */
[----:B------:R3:W-:Y:S01]  /*bf10*/  @P6 STG.E desc[UR18][R40.64+0x20], R49 ;  /* 0x0000203128006986 */ /* 0x0007e2000c101912 */
[C---:B------:R-:W-:Y:S01]  /*bf20*/  ISETP.GT.AND P6, PT, R4.reuse, 0x50, P1 ;  /* 0x000000500400780c */ /* 0x040fe20000fc4270 */
[----:B0-----:R-:W-:Y:S01]  /*bf30*/  IMAD.X R45, R65, 0x1, R41, P0 ;  /* 0x00000001412d7824 */ /* 0x001fe200000e0629 */
[----:B------:R-:W-:Y:S01]  /*bf40*/  ISETP.GT.AND P0, PT, R4, 0x51, P2 ;  /* 0x000000510400780c */ /* 0x000fe20001704270 */
[----:B------:R-:W-:Y:S01]  /*bf50*/  @P4 STG.E desc[UR18][R42.64+0x20], R189 ;  /* 0x000020bd2a004986 */ /* 0x000fe2000c101912 */
[----:B------:R-:W-:-:S03]  /*bf60*/  IADD3 R46, P4, R67, R42, RZ ;  /* 0x0000002a432e7210 */ /* 0x000fc60007f9e0ff */
[----:B------:R0:W-:Y:S01]  /*bf70*/  @P5 STG.E desc[UR18][R44.64], R51 ;  /* 0x000000332c005986 */ /* 0x0001e2000c101912 */
[C---:B------:R-:W-:Y:S01]  /*bf80*/  ISETP.GT.AND P5, PT, R4.reuse, 0x51, P1 ;  /* 0x000000510400780c */ /* 0x040fe20000fa4270 */
[----:B-1----:R-:W-:Y:S01]  /*bf90*/  IMAD.X R47, R65, 0x1, R43, P4 ;  /* 0x00000001412f7824 */ /* 0x002fe200020e062b */
[----:B------:R-:W-:-:S05]  /*bfa0*/  ISETP.GT.AND P4, PT, R4, 0x58, P2 ;  /* 0x000000580400780c */ /* 0x000fca0001784270 */
[----:B------:R-:W-:Y:S01]  /*bfb0*/  @P0 STG.E desc[UR18][R46.64], R187 ;  /* 0x000000bb2e000986 */ /* 0x000fe2000c101912 */
[----:B------:R-:W-:-:S03]  /*bfc0*/  IADD3 R48, P0, R67, R44, RZ ;  /* 0x0000002c43307210 */ /* 0x000fc60007f1e0ff */
[----:B------:R1:W-:Y:S01]  /*bfd0*/  @P6 STG.E desc[UR18][R44.64+0x20], R53 ;  /* 0x000020352c006986 */ /* 0x0003e2000c101912 */
[----:B---3--:R-:W-:Y:S02]  /*bfe0*/  IADD3.X R49, R65, R45, RZ, P0, !PT ;  /* 0x0000002d41317210 */ /* 0x008fe400007fe4ff */
[C---:B------:R-:W-:Y:S01]  /*bff0*/  ISETP.GT.AND P0, PT, R4.reuse, 0x59, P2 ;  /* 0x000000590400780c */ /* 0x040fe20001704270 */
[----:B------:R-:W-:Y:S01]  /*c000*/  @P5 STG.E desc[UR18][R46.64+0x20], R185 ;  /* 0x000020b92e005986 */ /* 0x000fe2000c101912 */
[----:B------:R-:W-:Y:S02]  /*c010*/  IADD3 R50, P6, R67, R46, RZ ;  /* 0x0000002e43327210 */ /* 0x000fe40007fde0ff */
[C---:B------:R-:W-:Y:S01]  /*c020*/  ISETP.GT.AND P5, PT, R4.reuse, 0x58, P1 ;  /* 0x000000580400780c */ /* 0x040fe20000fa4270 */
[----:B------:R3:W-:Y:S01]  /*c030*/  @P4 STG.E desc[UR18][R48.64], R55 ;  /* 0x0000003730004986 */ /* 0x0007e2000c101912 */
[C---:B------:R-:W-:Y:S01]  /*c040*/  ISETP.GT.AND P4, PT, R4.reuse, 0x59, P1 ;  /* 0x000000590400780c */ /* 0x040fe20000f84270 */
[----:B0-----:R-:W-:Y:S01]  /*c050*/  IMAD.X R51, R65, 0x1, R47, P6 ;  /* 0x0000000141337824 */ /* 0x001fe200030e062f */
[----:B------:R-:W-:-:S05]  /*c060*/  ISETP.GT.AND P6, PT, R4, 0x60, P2 ;  /* 0x000000600400780c */ /* 0x000fca00017c4270 */
[----:B------:R-:W-:Y:S01]  /*c070*/  @P0 STG.E desc[UR18][R50.64], R183 ;  /* 0x000000b732000986 */ /* 0x000fe2000c101912 */
[----:B------:R-:W-:-:S03]  /*c080*/  IADD3 R52, P0, R67, R48, RZ ;  /* 0x0000003043347210 */ /* 0x000fc60007f1e0ff */
[----:B------:R0:W-:Y:S01]  /*c090*/  @P5 STG.E desc[UR18][R48.64+0x20], R57 ;  /* 0x0000203930005986 */ /* 0x0001e2000c101912 */
[C---:B------:R-:W-:Y:S01]  /*c0a0*/  ISETP.GT.AND P5, PT, R4.reuse, 0x60, P1 ;  /* 0x000000600400780c */ /* 0x040fe20000fa4270 */
[----:B-1----:R-:W-:Y:S01]  /*c0b0*/  IMAD.X R53, R65, 0x1, R49, P0 ;  /* 0x0000000141357824 */ /* 0x002fe200000e0631 */
[----:B------:R-:W-:Y:S01]  /*c0c0*/  ISETP.GT.AND P0, PT, R4, 0x61, P2 ;  /* 0x000000610400780c */ /* 0x000fe20001704270 */
[----:B------:R-:W-:Y:S01]  /*c0d0*/  @P4 STG.E desc[UR18][R50.64+0x20], R181 ;  /* 0x000020b532004986 */ /* 0x000fe2000c101912 */
[----:B------:R-:W-:-:S03]  /*c0e0*/  IADD3 R54, P4, R67, R50, RZ ;  /* 0x0000003243367210 */ /* 0x000fc60007f9e0ff */
[----:B------:R1:W-:Y:S01]  /*c0f0*/  @P6 STG.E desc[UR18][R52.64], R59 ;  /* 0x0000003b34006986 */ /* 0x0003e2000c101912 */
[C---:B------:R-:W-:Y:S01]  /*c100*/  ISETP.GT.AND P6, PT, R4.reuse, 0x61, P1 ;  /* 0x000000610400780c */ /* 0x040fe20000fc4270 */
[----:B---3--:R-:W-:Y:S01]  /*c110*/  IMAD.X R55, R65, 0x1, R51, P4 ;  /* 0x0000000141377824 */ /* 0x008fe200020e0633 */
[----:B------:R-:W-:-:S05]  /*c120*/  ISETP.GT.AND P4, PT, R4, 0x68, P2 ;  /* 0x000000680400780c */ /* 0x000fca0001784270 */
[----:B------:R-:W-:Y:S01]  /*c130*/  @P0 STG.E desc[UR18][R54.64], R179 ;  /* 0x000000b336000986 */ /* 0x000fe2000c101912 */
[----:B------:R-:W-:-:S03]  /*c140*/  IADD3 R56, P0, R67, R52, RZ ;  /* 0x0000003443387210 */ /* 0x000fc60007f1e0ff */
[----:B------:R-:W-:Y:S01]  /*c150*/  @P5 STG.E desc[UR18][R52.64+0x20], R61 ;  /* 0x0000203d34005986 */ /* 0x000fe2000c101912 */
[----:B------:R-:W-:Y:S01]  /*c160*/  IADD3 R58, P5, R67, R54, RZ ;  /* 0x00000036433a7210 */ /* 0x000fe20007fbe0ff */
[C---:B0-----:R-:W-:Y:S01]  /*c170*/  IMAD.X R57, R65.reuse, 0x1, R53, P0 ;  /* 0x0000000141397824 */ /* 0x041fe200000e0635 */
[C---:B------:R-:W-:Y:S01]  /*c180*/  ISETP.GT.AND P0, PT, R4.reuse, 0x69, P2 ;  /* 0x000000690400780c */ /* 0x040fe20001704270 */
[----:B------:R-:W-:Y:S01]  /*c190*/  @P6 STG.E desc[UR18][R54.64+0x20], R177 ;  /* 0x000020b136006986 */ /* 0x000fe2000c101912 */
[C---:B------:R-:W-:Y:S02]  /*c1a0*/  ISETP.GT.AND P6, PT, R4.reuse, 0x68, P1 ;  /* 0x000000680400780c */ /* 0x040fe40000fc4270 */
[----:B-1----:R-:W-:Y:S01]  /*c1b0*/  IADD3.X R59, R65, R55, RZ, P5, !PT ;  /* 0x00000037413b7210 */ /* 0x002fe20002ffe4ff */
[----:B------:R0:W-:Y:S01]  /*c1c0*/  @P4 STG.E desc[UR18][R56.64], R69 ;  /* 0x0000004538004986 */ /* 0x0001e2000c101912 */
[C---:B------:R-:W-:Y:S02]  /*c1d0*/  ISETP.GT.AND P4, PT, R4.reuse, 0x69, P1 ;  /* 0x000000690400780c */ /* 0x040fe40000f84270 */
[----:B------:R-:W-:-:S05]  /*c1e0*/  ISETP.GT.AND P5, PT, R4, 0x70, P2 ;  /* 0x000000700400780c */ /* 0x000fca00017a4270 */
[----:B------:R-:W-:Y:S01]  /*c1f0*/  @P0 STG.E desc[UR18][R58.64], R175 ;  /* 0x000000af3a000986 */ /* 0x000fe2000c101912 */
[----:B------:R-:W-:-:S03]  /*c200*/  ISETP.GT.AND P0, PT, R4, 0x71, P2 ;  /* 0x000000710400780c */ /* 0x000fc60001704270 */
[----:B------:R1:W-:Y:S01]  /*c210*/  @P6 STG.E desc[UR18][R56.64+0x20], R71 ;  /* 0x0000204738006986 */ /* 0x0003e2000c101912 */
[C---:B------:R-:W-:Y:S01]  /*c220*/  IADD3 R62, P6, R67.reuse, R56, RZ ;  /* 0x00000038433e7210 */ /* 0x040fe20007fde0ff */
[----:B0-----:R-:W-:Y:S02]  /*c230*/  FMUL R69, R172, UR20 ;  /* 0x00000014ac457c20 */ /* 0x001fe40008400000 */
[----:B------:R-:W-:Y:S01]  /*c240*/  @P4 STG.E desc[UR18][R58.64+0x20], R173 ;  /* 0x000020ad3a004986 */ /* 0x000fe2000c101912 */
[----:B------:R-:W-:Y:S01]  /*c250*/  IADD3 R60, P4, R67, R58, RZ ;  /* 0x0000003a433c7210 */ /* 0x000fe20007f9e0ff */
[----:B------:R-:W-:-:S03]  /*c260*/  IMAD.X R63, R65, 0x1, R57, P6 ;  /* 0x00000001413f7824 */ /* 0x000fc600030e0639 */
[----:B------:R-:W-:Y:S01]  /*c270*/  IADD3 R64, P6, R67, R60, RZ ;  /* 0x0000003c43407210 */ /* 0x000fe20007fde0ff */
[----:B------:R-:W-:Y:S01]  /*c280*/  IMAD.X R61, R65, 0x1, R59, P4 ;  /* 0x00000001413d7824 */ /* 0x000fe200020e063b */
[----:B------:R-:W-:Y:S01]  /*c290*/  ISETP.GT.AND P4, PT, R4, 0x70, P1 ;  /* 0x000000700400780c */ /* 0x000fe20000f84270 */
[----:B------:R0:W-:Y:S01]  /*c2a0*/  @P5 STG.E desc[UR18][R62.64], R69 ;  /* 0x000000453e005986 */ /* 0x0001e2000c101912 */
[----:B------:R-:W-:Y:S01]  /*c2b0*/  IADD3 R66, P5, R67, R62, RZ ;  /* 0x0000003e43427210 */ /* 0x000fe20007fbe0ff */
[----:B-1----:R-:W-:Y:S02]  /*c2c0*/  FMUL R71, R170, UR20 ;  /* 0x00000014aa477c20 */ /* 0x002fe40008400000 */
[----:B------:R-:W-:Y:S01]  /*c2d0*/  @P0 STG.E desc[UR18][R60.64], R171 ;  /* 0x000000ab3c000986 */ /* 0x000fe2000c101912 */
[C---:B------:R-:W-:Y:S01]  /*c2e0*/  ISETP.GT.AND P0, PT, R4.reuse, 0x71, P1 ;  /* 0x000000710400780c */ /* 0x040fe20000f04270 */
[C---:B------:R-:W-:Y:S01]  /*c2f0*/  IMAD.X R67, R65.reuse, 0x1, R63, P5 ;  /* 0x0000000141437824 */ /* 0x040fe200028e063f */
[C---:B------:R-:W-:Y:S01]  /*c300*/  ISETP.GT.AND P5, PT, R4.reuse, 0x78, P2 ;  /* 0x000000780400780c */ /* 0x040fe200017a4270 */
[----:B------:R-:W-:Y:S01]  /*c310*/  IMAD.X R65, R65, 0x1, R61, P6 ;  /* 0x0000000141417824 */ /* 0x000fe200030e063d */
[----:B------:R-:W-:-:S03]  /*c320*/  ISETP.GT.AND P2, PT, R4, 0x79, P2 ;  /* 0x000000790400780c */ /* 0x000fc60001744270 */
[----:B------:R1:W-:Y:S01]  /*c330*/  @P4 STG.E desc[UR18][R62.64+0x20], R71 ;  /* 0x000020473e004986 */ /* 0x0003e2000c101912 */
[----:B------:R-:W-:Y:S01]  /*c340*/  ISETP.GT.AND P4, PT, R4, 0x78, P1 ;  /* 0x000000780400780c */ /* 0x000fe20000f84270 */
[----:B0-----:R-:W-:Y:S01]  /*c350*/  FMUL R69, R168, UR20 ;  /* 0x00000014a8457c20 */ /* 0x001fe20008400000 */
[----:B------:R-:W-:-:S03]  /*c360*/  ISETP.GT.AND P1, PT, R4, 0x79, P1 ;  /* 0x000000790400780c */ /* 0x000fc60000f24270 */
[----:B------:R-:W-:Y:S01]  /*c370*/  @P0 STG.E desc[UR18][R60.64+0x20], R169 ;  /* 0x000020a93c000986 */ /* 0x000fe2000c101912 */
[----:B------:R-:W-:-:S03]  /*c380*/  ISETP.GT.AND P0, PT, R5, 0x80, PT ;  /* 0x000000800500780c */ /* 0x000fc60003f04270 */
[----:B------:R0:W-:Y:S01]  /*c390*/  @P5 STG.E desc[UR18][R66.64], R69 ;  /* 0x0000004542005986 */ /* 0x0001e2000c101912 */
[----:B------:R-:W-:Y:S01]  /*c3a0*/  ISETP.GT.AND P5, PT, R4, RZ, P0 ;  /* 0x000000ff0400720c */ /* 0x000fe200007a4270 */
[----:B-1----:R-:W-:Y:S01]  /*c3b0*/  FMUL R71, R160, UR20 ;  /* 0x00000014a0477c20 */ /* 0x002fe20008400000 */
[----:B------:R-:W-:Y:S01]  /*c3c0*/  ISETP.GT.AND P6, PT, R4, 0x1, P0 ;  /* 0x000000010400780c */ /* 0x000fe200007c4270 */
[----:B------:R-:W-:Y:S01]  /*c3d0*/  @P2 STG.E desc[UR18][R64.64], R167 ;  /* 0x000000a740002986 */ /* 0x000fe2000c101912 */
[----:B------:R-:W-:Y:S01]  /*c3e0*/  ISETP.GT.AND P2, PT, R5, 0x88, PT ;  /* 0x000000880500780c */ /* 0x000fe20003f44270 */
[----:B------:R-:W-:Y:S02]  /*c3f0*/  FMUL R5, R164, UR20 ;  /* 0x00000014a4057c20 */ /* 0x000fe40008400000 */
[----:B------:R-:W-:Y:S01]  /*c400*/  @P4 STG.E desc[UR18][R66.64+0x20], R73 ;  /* 0x0000204942004986 */ /* 0x000fe2000c101912 */
[----:B------:R-:W-:-:S03]  /*c410*/  ISETP.GT.AND P4, PT, R4, RZ, P2 ;  /* 0x000000ff0400720c */ /* 0x000fc60001784270 */
[----:B------:R-:W-:Y:S01]  /*c420*/  @P1 STG.E desc[UR18][R64.64+0x20], R165 ;  /* 0x000020a540001986 */ /* 0x000fe2000c101912 */
[----:B------:R-:W-:Y:S01]  /*c430*/  ISETP.GT.AND P1, PT, R4, 0x1, P2 ;  /* 0x000000010400780c */ /* 0x000fe20001724270 */
[----:B0-----:R-:W-:Y:S02]  /*c440*/  FMUL R69, R162, UR20 ;  /* 0x00000014a2457c20 */ /* 0x001fe40008400000 */
[----:B------:R0:W-:Y:S01]  /*c450*/  @P5 STG.E desc[UR18][R2.64+0x200], R5 ;  /* 0x0002000502005986 */ /* 0x0001e2000c101912 */
[----:B------:R-:W-:-:S03]  /*c460*/  ISETP.GT.AND P5, PT, R4, 0x9, P0 ;  /* 0x000000090400780c */ /* 0x000fc600007a4270 */
[----:B------:R-:W-:Y:S01]  /*c470*/  @P6 STG.E desc[UR18][R6.64+0x200], R163 ;  /* 0x000200a306006986 */ /* 0x000fe2000c101912 */
[----:B------:R-:W-:-:S03]  /*c480*/  ISETP.GT.AND P6, PT, R4, 0x8, P0 ;  /* 0x000000080400780c */ /* 0x000fc600007c4270 */
[----:B------:R1:W-:Y:S01]  /*c490*/  @P4 STG.E desc[UR18][R2.64+0x220], R69 ;  /* 0x0002204502004986 */ /* 0x0003e2000c101912 */
[----:B------:R-:W-:-:S03]  /*c4a0*/  ISETP.GT.AND P4, PT, R4, 0x8, P2 ;  /* 0x000000080400780c */ /* 0x000fc60001784270 */
[----:B------:R3:W-:Y:S01]  /*c4b0*/  @P1 STG.E desc[UR18][R6.64+0x220], R161 ;  /* 0x000220a106001986 */ /* 0x0007e2000c101912 */
[----:B------:R-:W-:Y:S01]  /*c4c0*/  ISETP.GT.AND P1, PT, R4, 0x9, P2 ;  /* 0x000000090400780c */ /* 0x000fe20001724270 */
[----:B0-----:R-:W-:-:S04]  /*c4d0*/  FMUL R5, R158, UR20 ;  /* 0x000000149e057c20 */ /* 0x001fc80008400000 */
[----:B------:R-:W-:Y:S01]  /*c4e0*/  @P6 STG.E desc[UR18][R8.64+0x200], R71 ;  /* 0x0002004708006986 */ /* 0x000fe2000c101912 */
[----:B------:R-:W-:Y:S01]  /*c4f0*/  ISETP.GT.AND P6, PT, R4, 0x10, P0 ;  /* 0x000000100400780c */ /* 0x000fe200007c4270 */
[----:B-1----:R-:W-:Y:S02]  /*c500*/  FMUL R3, R156, UR20 ;  /* 0x000000149c037c20 */ /* 0x002fe40008400000 */
[----:B------:R-:W-:Y:S01]  /*c510*/  @P5 STG.E desc[UR18][R10.64+0x200], R159 ;  /* 0x0002009f0a005986 */ /* 0x000fe2000c101912 */
[----:B------:R-:W-:Y:S01]  /*c520*/  ISETP.GT.AND P5, PT, R4, 0x11, P0 ;  /* 0x000000110400780c */ /* 0x000fe200007a4270 */
[----:B---3--:R-:W-:Y:S02]  /*c530*/  FMUL R7, R154, UR20 ;  /* 0x000000149a077c20 */ /* 0x008fe40008400000 */
[----:B------:R0:W-:Y:S01]  /*c540*/  @P4 STG.E desc[UR18][R8.64+0x220], R5 ;  /* 0x0002200508004986 */ /* 0x0001e2000c101912 */
[----:B------:R-:W-:-:S03]  /*c550*/  ISETP.GT.AND P4, PT, R4, 0x10, P2 ;  /* 0x000000100400780c */ /* 0x000fc60001784270 */
[----:B------:R1:W-:Y:S01]  /*c560*/  @P1 STG.E desc[UR18][R10.64+0x220], R157 ;  /* 0x0002209d0a001986 */ /* 0x0003e2000c101912 */
[----:B------:R-:W-:-:S03]  /*c570*/  ISETP.GT.AND P1, PT, R4, 0x11, P2 ;  /* 0x000000110400780c */ /* 0x000fc60001724270 */
[----:B------:R4:W-:Y:S01]  /*c580*/  @P6 STG.E desc[UR18][R12.64+0x200], R3 ;  /* 0x000200030c006986 */ /* 0x0009e2000c101912 */
[----:B------:R-:W-:Y:S01]  /*c590*/  ISETP.GT.AND P6, PT, R4, 0x18, P0 ;  /* 0x000000180400780c */ /* 0x000fe200007c4270 */
[----:B0-----:R-:W-:Y:S02]  /*c5a0*/  FMUL R5, R152, UR20 ;  /* 0x0000001498057c20 */ /* 0x001fe40008400000 */
[----:B------:R-:W-:Y:S01]  /*c5b0*/  @P5 STG.E desc[UR18][R14.64+0x200], R155 ;  /* 0x0002009b0e005986 */ /* 0x000fe2000c101912 */
[----:B--2---:R-:W-:Y:S01]  /*c5c0*/  FMUL R9, R220, UR20 ;  /* 0x00000014dc097c20 */ /* 0x004fe20008400000 */
[----:B------:R-:W-:Y:S02]  /*c5d0*/  ISETP.GT.AND P5, PT, R4, 0x19, P0 ;  /* 0x000000190400780c */ /* 0x000fe400007a4270 */
[----:B------:R0:W-:Y:S01]  /*c5e0*/  @P4 STG.E desc[UR18][R12.64+0x220], R7 ;  /* 0x000220070c004986 */ /* 0x0001e2000c101912 */
[----:B-1----:R-:W-:Y:S01]  /*c5f0*/  FMUL R11, R0, UR20 ;  /* 0x00000014000b7c20 */ /* 0x002fe20008400000 */
[----:B------:R-:W-:Y:S01]  /*c600*/  ISETP.GT.AND P4, PT, R4, 0x18, P2 ;  /* 0x000000180400780c */ /* 0x000fe20001784270 */
[----:B----4-:R-:W-:Y:S01]  /*c610*/  FMUL R3, R224, UR20 ;  /* 0x00000014e0037c20 */ /* 0x010fe20008400000 */
[----:B------:R1:W-:Y:S01]  /*c620*/  @P1 STG.E desc[UR18][R14.64+0x220], R5 ;  /* 0x000220050e001986 */ /* 0x0003e2000c101912 */
[----:B------:R-:W-:-:S03]  /*c630*/  ISETP.GT.AND P1, PT, R4, 0x19, P2 ;  /* 0x000000190400780c */ /* 0x000fc60001724270 */
[----:B------:R-:W2:Y:S01]  /*c640*/  LDL.LU R224, [R1+0x20] ;  /* 0x0000200001e07983 */ /* 0x000ea20000300800 */
[----:B0-----:R-:W-:-:S03]  /*c650*/  FMUL R7, R227, UR20 ;  /* 0x00000014e3077c20 */ /* 0x001fc60008400000 */
[----:B------:R-:W-:Y:S01]  /*c660*/  @P6 STG.E desc[UR18][R16.64+0x200], R153 ;  /* 0x0002009910006986 */ /* 0x000fe2000c101912 */
[----:B------:R-:W-:Y:S01]  /*c670*/  ISETP.GT.AND P6, PT, R4, 0x20, P0 ;  /* 0x000000200400780c */ /* 0x000fe200007c4270 */
[----:B-1----:R-:W-:Y:S02]  /*c680*/  FMUL R5, R226, UR20 ;  /* 0x00000014e2057c20 */ /* 0x002fe40008400000 */
[----:B------:R-:W3:Y:S04]  /*c690*/  LDL.LU R227, [R1+0x24] ;  /* 0x0000240001e37983 */ /* 0x000ee80000300800 */
[----:B------:R-:W4:Y:S04]  /*c6a0*/  LDL.LU R220, [R1+0x28] ;  /* 0x0000280001dc7983 */ /* 0x000f280000300800 */
[----:B------:R-:W4:Y:S04]  /*c6b0*/  LDL.LU R226, [R1+0x2c] ;  /* 0x00002c0001e27983 */ /* 0x000f280000300800 */
[----:B------:R-:W4:Y:S04]  /*c6c0*/  LDL.LU R0, [R1+0x30] ;  /* 0x0000300001007983 */ /* 0x000f280000300800 */
[----:B------:R-:W-:Y:S01]  /*c6d0*/  @P5 STG.E desc[UR18][R18.64+0x200], R229 ;  /* 0x000200e512005986 */ /* 0x000fe2000c101912 */
[----:B------:R-:W-:-:S03]  /*c6e0*/  ISETP.GT.AND P5, PT, R4, 0x21, P0 ;  /* 0x000000210400780c */ /* 0x000fc600007a4270 */
[----:B------:R0:W-:Y:S01]  /*c6f0*/  @P4 STG.E desc[UR18][R16.64+0x220], R3 ;  /* 0x0002200310004986 */ /* 0x0001e2000c101912 */
[----:B------:R-:W-:-:S03]  /*c700*/  ISETP.GT.AND P4, PT, R4, 0x20, P2 ;  /* 0x000000200400780c */ /* 0x000fc60001784270 */
[----:B------:R1:W-:Y:S01]  /*c710*/  @P1 STG.E desc[UR18][R18.64+0x220], R7 ;  /* 0x0002200712001986 */ /* 0x0003e2000c101912 */
[----:B------:R-:W-:-:S03]  /*c720*/  ISETP.GT.AND P1, PT, R4, 0x21, P2 ;  /* 0x000000210400780c */ /* 0x000fc60001724270 */
[----:B------:R-:W-:Y:S01]  /*c730*/  @P6 STG.E desc[UR18][R20.64+0x200], R9 ;  /* 0x0002000914006986 */ /* 0x000fe2000c101912 */
[C---:B------:R-:W-:Y:S01]  /*c740*/  ISETP.GT.AND P6, PT, R4.reuse, 0x28, P0 ;  /* 0x000000280400780c */ /* 0x040fe200007c4270 */
[----:B0-----:R-:W-:Y:S02]  /*c750*/  FMUL R3, R223, UR20 ;  /* 0x00000014df037c20 */ /* 0x001fe40008400000 */
[----:B------:R-:W4:Y:S04]  /*c760*/  LDL.LU R223, [R1+0x34] ;  /* 0x0000340001df7983 */ /* 0x000f280000300800 */
[----:B------:R2:W-:Y:S01]  /*c770*/  @P5 STG.E desc[UR18][R22.64+0x200], R5 ;  /* 0x0002000516005986 */ /* 0x0005e2000c101912 */
[----:B------:R-:W-:Y:S01]  /*c780*/  ISETP.GT.AND P5, PT, R4, 0x29, P0 ;  /* 0x000000290400780c */ /* 0x000fe200007a4270 */
[----:B------:R-:W-:Y:S01]  /*c790*/  FMUL R13, R222, UR20 ;  /* 0x00000014de0d7c20 */ /* 0x000fe20008400000 */
[----:B-1----:R-:W-:Y:S01]  /*c7a0*/  FMUL R7, R225, UR20 ;  /* 0x00000014e1077c20 */ /* 0x002fe20008400000 */
[----:B------:R-:W4:Y:S04]  /*c7b0*/  LDL.LU R222, [R1+0x38] ;  /* 0x0000380001de7983 */ /* 0x000f280000300800 */
[----:B------:R-:W4:Y:S04]  /*c7c0*/  LDL.LU R225, [R1+0x3c] ;  /* 0x00003c0001e17983 */ /* 0x000f280000300800 */
[----:B------:R4:W-:Y:S04]  /*c7d0*/  @P4 STG.E desc[UR18][R20.64+0x220], R11 ;  /* 0x0002200b14004986 */ /* 0x0009e8000c101912 */
[----:B------:R0:W-:Y:S04]  /*c7e0*/  @P1 STG.E desc[UR18][R22.64+0x220], R3 ;  /* 0x0002200316001986 */ /* 0x0001e8000c101912 */
[----:B------:R-:W-:Y:S04]  /*c7f0*/  @P6 STG.E desc[UR18][R24.64+0x200], R13 ;  /* 0x0002000d18006986 */ /* 0x000fe8000c101912 */
[----:B------:R1:W-:Y:S01]  /*c800*/  @P5 STG.E desc[UR18][R26.64+0x200], R7 ;  /* 0x000200071a005986 */ /* 0x0003e2000c101912 */
[----:B--2---:R-:W-:-:S03]  /*c810*/  FMUL R5, R224, UR20 ;  /* 0x00000014e0057c20 */ /* 0x004fc60008400000 */
[----:B------:R-:W2:Y:S01]  /*c820*/  LDL.LU R224, [R1+0x40] ;  /* 0x0000400001e07983 */ /* 0x000ea20000300800 */
[----:B---3--:R-:W-:-:S03]  /*c830*/  FMUL R9, R227, UR20 ;  /* 0x00000014e3097c20 */ /* 0x008fc60008400000 */
[----:B------:R-:W3:Y:S01]  /*c840*/  LDL.LU R227, [R1+0x44] ;  /* 0x0000440001e37983 */ /* 0x000ee20000300800 */
[----:B----4-:R-:W-:-:S03]  /*c850*/  FMUL R11, R220, UR20 ;  /* 0x00000014dc0b7c20 */ /* 0x010fc60008400000 */
[----:B------:R-:W4:Y:S01]  /*c860*/  LDL.LU R220, [R1+0x48] ;  /* 0x0000480001dc7983 */ /* 0x000f220000300800 */
[----:B0-----:R-:W-:-:S03]  /*c870*/  FMUL R3, R226, UR20 ;  /* 0x00000014e2037c20 */ /* 0x001fc60008400000 */
[----:B------:R-:W4:Y:S01]  /*c880*/  LDL.LU R226, [R1+0x4c] ;  /* 0x00004c0001e27983 */ /* 0x000f220000300800 */
[----:B-1----:R-:W-:-:S03]  /*c890*/  FMUL R7, R0, UR20 ;  /* 0x0000001400077c20 */ /* 0x002fc60008400000 */
[----:B------:R-:W4:Y:S01]  /*c8a0*/  LDL.LU R0, [R1+0x50] ;  /* 0x0000500001007983 */ /* 0x000f220000300800 */
[C---:B------:R-:W-:Y:S02]  /*c8b0*/  ISETP.GT.AND P4, PT, R4.reuse, 0x28, P2 ;  /* 0x000000280400780c */ /* 0x040fe40001784270 */
[C---:B------:R-:W-:Y:S02]  /*c8c0*/  ISETP.GT.AND P1, PT, R4.reuse, 0x29, P2 ;  /* 0x000000290400780c */ /* 0x040fe40001724270 */
[C---:B------:R-:W-:Y:S02]  /*c8d0*/  ISETP.GT.AND P6, PT, R4.reuse, 0x30, P0 ;  /* 0x000000300400780c */ /* 0x040fe400007c4270 */
[----:B------:R-:W-:-:S07]  /*c8e0*/  ISETP.GT.AND P5, PT, R4, 0x31, P0 ;  /* 0x000000310400780c */ /* 0x000fce00007a4270 */
        /* <DEDUP_REMOVED lines=21> */
[----:B------:R-:W3:Y:S04]  /*ca40*/  LDL.LU R227, [R1+0x64] ;  /* 0x0000640001e37983 */ /* 0x000ee80000300800 */
[----:B------:R-:W3:Y:S01]  /*ca50*/  LDL.LU R221, [R1+0x68] ;  /* 0x0000680001dd7983 */ /* 0x000ee20000300800 */
[----:B----4-:R-:W-:-:S03]  /*ca60*/  FMUL R5, R226, UR20 ;  /* 0x00000014e2057c20 */ /* 0x010fc60008400000 */
[----:B------:R-:W4:Y:S01]  /*ca70*/  LDL.LU R226, [R1+0x6c] ;  /* 0x00006c0001e27983 */ /* 0x000f220000300800 */
[----:B0-----:R-:W-:-:S03]  /*ca80*/  FMUL R9, R0, UR20 ;  /* 0x0000001400097c20 */ /* 0x001fc60008400000 */
[----:B------:R-:W4:Y:S01]  /*ca90*/  LDL.LU R0, [R1+0x70] ;  /* 0x0000700001007983 */ /* 0x000f220000300800 */
[C---:B------:R-:W-:Y:S02]  /*caa0*/  ISETP.GT.AND P4, PT, R4.reuse, 0x38, P2 ;  /* 0x000000380400780c */ /* 0x040fe40001784270 */
[C---:B------:R-:W-:Y:S02]  /*cab0*/  ISETP.GT.AND P1, PT, R4.reuse, 0x39, P2 ;  /* 0x000000390400780c */ /* 0x040fe40001724270 */
[C---:B------:R-:W-:Y:S02]  /*cac0*/  ISETP.GT.AND P6, PT, R4.reuse, 0x40, P0 ;  /* 0x000000400400780c */ /* 0x040fe400007c4270 */
[----:B------:R-:W-:Y:S01]  /*cad0*/  ISETP.GT.AND P5, PT, R4, 0x41, P0 ;  /* 0x000000410400780c */ /* 0x000fe200007a4270 */
[----:B------:R-:W-:Y:S02]  /*cae0*/  FMUL R11, R220, UR20 ;  /* 0x00000014dc0b7c20 */ /* 0x000fe40008400000 */
[----:B------:R-:W4:Y:S04]  /*caf0*/  LDL.LU R220, [R1+0x74] ;  /* 0x0000740001dc7983 */ /* 0x000f280000300800 */
        /* <DEDUP_REMOVED lines=10> */
[----:B------:R-:W-:-:S02]  /*cba0*/  FMUL R13, R222, UR20 ;  /* 0x00000014de0d7c20 */ /* 0x000fc40008400000 */
[----:B------:R-:W4:Y:S01]  /*cbb0*/  LDL.LU R222, [R1+0x94] ;  /* 0x0000940001de7983 */ /* 0x000f220000300800 */
[----:B-1----:R-:W-:-:S03]  /*cbc0*/  FMUL R7, R225, UR20 ;  /* 0x00000014e1077c20 */ /* 0x002fc60008400000 */
[----:B------:R3:W-:Y:S04]  /*cbd0*/  @P4 STG.E desc[UR18][R36.64+0x220], R9 ;  /* 0x0002200924004986 */ /* 0x0007e8000c101912 */
[----:B------:R4:W-:Y:S04]  /*cbe0*/  @P1 STG.E desc[UR18][R38.64+0x220], R3 ;  /* 0x0002200326001986 */ /* 0x0009e8000c101912 */
[----:B------:R-:W4:Y:S04]  /*cbf0*/  LDL.LU R225, [R1+0x98] ;  /* 0x0000980001e17983 */ /* 0x000f280000300800 */
        /* <DEDUP_REMOVED lines=10> */
[----:B------:R-:W-:-:S03]  /*cca0*/  ISETP.GT.AND P4, PT, R4, 0x48, P2 ;  /* 0x000000480400780c */ /* 0x000fc60001784270 */
[----:B------:R-:W4:Y:S01]  /*ccb0*/  LDL.LU R217, [R1+0xac] ;  /* 0x0000ac0001d97983 */ /* 0x000f220000300800 */
[----:B------:R-:W-:-:S03]  /*ccc0*/  ISETP.GT.AND P1, PT, R4, 0x49, P2 ;  /* 0x000000490400780c */ /* 0x000fc60001724270 */
[----:B------:R-:W4:Y:S01]  /*ccd0*/  LDL.LU R216, [R1+0xb0] ;  /* 0x0000b00001d87983 */ /* 0x000f220000300800 */
[----:B------:R-:W-:-:S03]  /*cce0*/  ISETP.GT.AND P6, PT, R4, 0x50, P0 ;  /* 0x000000500400780c */ /* 0x000fc600007c4270 */
[----:B------:R-:W4:Y:S01]  /*ccf0*/  LDL.LU R219, [R1+0xb4] ;  /* 0x0000b40001db7983 */ /* 0x000f220000300800 */
[C---:B------:R-:W-:Y:S01]  /*cd00*/  ISETP.GT.AND P5, PT, R4.reuse, 0x51, P0 ;  /* 0x000000510400780c */ /* 0x040fe200007a4270 */
[----:B------:R-:W-:Y:S02]  /*cd10*/  FMUL R11, R221, UR20 ;  /* 0x00000014dd0b7c20 */ /* 0x000fe40008400000 */
[----:B------:R0:W-:Y:S01]  /*cd20*/  @P4 STG.E desc[UR18][R40.64+0x220], R5 ;  /* 0x0002200528004986 */ /* 0x0001e2000c101912 */
[----:B------:R-:W-:-:S03]  /*cd30*/  ISETP.GT.AND P4, PT, R4, 0x50, P2 ;  /* 0x000000500400780c */ /* 0x000fc60001784270 */
[----:B------:R-:W4:Y:S04]  /*cd40*/  LDL.LU R218, [R1+0xb8] ;  /* 0x0000b80001da7983 */ /* 0x000f280000300800 */
[----:B------:R-:W4:Y:S01]  /*cd50*/  LDL.LU R221, [R1+0xbc] ;  /* 0x0000bc0001dd7983 */ /* 0x000f220000300800 */
[----:B------:R-:W-:Y:S01]  /*cd60*/  FMUL R13, R223, UR20 ;  /* 0x00000014df0d7c20 */ /* 0x000fe20008400000 */
[----:B0-----:R-:W-:Y:S02]  /*cd70*/  FMUL R5, R220, UR20 ;  /* 0x00000014dc057c20 */ /* 0x001fe40008400000 */
[----:B------:R0:W-:Y:S01]  /*cd80*/  @P1 STG.E desc[UR18][R42.64+0x220], R9 ;  /* 0x000220092a001986 */ /* 0x0001e2000c101912 */
[----:B------:R-:W-:-:S03]  /*cd90*/  ISETP.GT.AND P1, PT, R4, 0x51, P2 ;  /* 0x000000510400780c */ /* 0x000fc60001724270 */
[----:B------:R-:W4:Y:S04]  /*cda0*/  LDL.LU R220, [R1+0xc0] ;  /* 0x0000c00001dc7983 */ /* 0x000f280000300800 */
[----:B------:R-:W4:Y:S04]  /*cdb0*/  LDL.LU R223, [R1+0xc4] ;  /* 0x0000c40001df7983 */ /* 0x000f280000300800 */
[----:B------:R-:W-:Y:S01]  /*cdc0*/  @P6 STG.E desc[UR18][R44.64+0x200], R11 ;  /* 0x0002000b2c006986 */ /* 0x000fe2000c101912 */
[----:B------:R-:W-:-:S03]  /*cdd0*/  ISETP.GT.AND P6, PT, R4, 0x58, P0 ;  /* 0x000000580400780c */ /* 0x000fc600007c4270 */
[----:B------:R1:W-:Y:S01]  /*cde0*/  @P5 STG.E desc[UR18][R46.64+0x200], R3 ;  /* 0x000200032e005986 */ /* 0x0003e2000c101912 */
[----:B------:R-:W-:Y:S01]  /*cdf0*/  ISETP.GT.AND P5, PT, R4, 0x59, P0 ;  /* 0x000000590400780c */ /* 0x000fe200007a4270 */
[----:B0-----:R-:W-:Y:S02]  /*ce00*/  FMUL R9, R222, UR20 ;  /* 0x00000014de097c20 */ /* 0x001fe40008400000 */
[----:B------:R2:W-:Y:S04]  /*ce10*/  @P4 STG.E desc[UR18][R44.64+0x220], R7 ;  /* 0x000220072c004986 */ /* 0x0005e8000c101912 */
[----:B------:R-:W4:Y:S01]  /*ce20*/  LDL.LU R222, [R1+0xc8] ;  /* 0x0000c80001de7983 */ /* 0x000f220000300800 */
[----:B-1----:R-:W-:-:S03]  /*ce30*/  FMUL R3, R225, UR20 ;  /* 0x00000014e1037c20 */ /* 0x002fc60008400000 */
        /* <DEDUP_REMOVED lines=21> */
[----:B------:R-:W-:-:S03]  /*cf90*/  ISETP.GT.AND P6, PT, R4, 0x68, P0 ;  /* 0x000000680400780c */ /* 0x000fc600007c4270 */
[----:B------:R1:W-:Y:S01]  /*cfa0*/  @P5 STG.E desc[UR18][R54.64+0x200], R5 ;  /* 0x0002000536005986 */ /* 0x0003e2000c101912 */
[----:B------:R-:W-:Y:S01]  /*cfb0*/  ISETP.GT.AND P5, PT, R4, 0x69, P0 ;  /* 0x000000690400780c */ /* 0x000fe200007a4270 */
[----:B0-----:R-:W-:Y:S01]  /*cfc0*/  FMUL R3, R217, UR20 ;  /* 0x00000014d9037c20 */ /* 0x001fe20008400000 */
[----:B------:R-:W-:Y:S01]  /*cfd0*/  FMUL R13, R216, UR20 ;  /* 0x00000014d80d7c20 */ /* 0x000fe20008400000 */
[----:B-1----:R-:W-:Y:S01]  /*cfe0*/  FMUL R7, R219, UR20 ;  /* 0x00000014db077c20 */ /* 0x002fe20008400000 */
[----:B------:R0:W-:Y:S01]  /*cff0*/  @P4 STG.E desc[UR18][R52.64+0x220], R9 ;  /* 0x0002200934004986 */ /* 0x0001e2000c101912 */
[----:B------:R-:W-:-:S03]  /*d000*/  ISETP.GT.AND P4, PT, R4, 0x68, P2 ;  /* 0x000000680400780c */ /* 0x000fc60001784270 */
[----:B------:R1:W-:Y:S01]  /*d010*/  @P1 STG.E desc[UR18][R54.64+0x220], R3 ;  /* 0x0002200336001986 */ /* 0x0003e2000c101912 */
[----:B------:R-:W-:-:S03]  /*d020*/  ISETP.GT.AND P1, PT, R4, 0x69, P2 ;  /* 0x000000690400780c */ /* 0x000fc60001724270 */
[----:B------:R-:W-:Y:S01]  /*d030*/  @P6 STG.E desc[UR18][R56.64+0x200], R13 ;  /* 0x0002000d38006986 */ /* 0x000fe2000c101912 */
[----:B------:R-:W-:-:S03]  /*d040*/  ISETP.GT.AND P6, PT, R4, 0x70, P0 ;  /* 0x000000700400780c */ /* 0x000fc600007c4270 */
[----:B------:R-:W-:Y:S01]  /*d050*/  @P5 STG.E desc[UR18][R58.64+0x200], R7 ;  /* 0x000200073a005986 */ /* 0x000fe2000c101912 */
[----:B------:R-:W-:Y:S01]  /*d060*/  ISETP.GT.AND P5, PT, R4, 0x71, P0 ;  /* 0x000000710400780c */ /* 0x000fe200007a4270 */
[----:B------:R-:W-:Y:S01]  /*d070*/  FMUL R5, R218, UR20 ;  /* 0x00000014da057c20 */ /* 0x000fe20008400000 */
[----:B0-----:R-:W-:Y:S01]  /*d080*/  FMUL R9, R221, UR20 ;  /* 0x00000014dd097c20 */ /* 0x001fe20008400000 */
[----:B------:R-:W-:Y:S01]  /*d090*/  FMUL R11, R220, UR20 ;  /* 0x00000014dc0b7c20 */ /* 0x000fe20008400000 */
[----:B------:R-:W-:Y:S02]  /*d0a0*/  FMUL R15, R223, UR20 ;  /* 0x00000014df0f7c20 */ /* 0x000fe40008400000 */
[----:B------:R0:W-:Y:S01]  /*d0b0*/  @P4 STG.E desc[UR18][R56.64+0x220], R5 ;  /* 0x0002200538004986 */ /* 0x0001e2000c101912 */
[----:B------:R-:W-:-:S03]  /*d0c0*/  ISETP.GT.AND P4, PT, R4, 0x70, P2 ;  /* 0x000000700400780c */ /* 0x000fc60001784270 */
[----:B------:R3:W-:Y:S01]  /*d0d0*/  @P1 STG.E desc[UR18][R58.64+0x220], R9 ;  /* 0x000220093a001986 */ /* 0x0007e2000c101912 */
[----:B------:R-:W-:-:S03]  /*d0e0*/  ISETP.GT.AND P1, PT, R4, 0x78, P0 ;  /* 0x000000780400780c */ /* 0x000fc60000724270 */
[----:B------:R4:W-:Y:S01]  /*d0f0*/  @P6 STG.E desc[UR18][R62.64+0x200], R11 ;  /* 0x0002000b3e006986 */ /* 0x0009e2000c101912 */
[----:B------:R-:W-:-:S03]  /*d100*/  ISETP.GT.AND P0, PT, R4, 0x79, P0 ;  /* 0x000000790400780c */ /* 0x000fc60000704270 */
[----:B------:R2:W-:Y:S01]  /*d110*/  @P5 STG.E desc[UR18][R60.64+0x200], R15 ;  /* 0x0002000f3c005986 */ /* 0x0005e2000c101912 */
[C---:B------:R-:W-:Y:S02]  /*d120*/  ISETP.GT.AND P5, PT, R4.reuse, 0x71, P2 ;  /* 0x000000710400780c */ /* 0x040fe400017a4270 */
[C---:B------:R-:W-:Y:S02]  /*d130*/  ISETP.GT.AND P6, PT, R4.reuse, 0x78, P2 ;  /* 0x000000780400780c */ /* 0x040fe400017c4270 */
[----:B------:R-:W-:Y:S01]  /*d140*/  ISETP.GT.AND P2, PT, R4, 0x79, P2 ;  /* 0x000000790400780c */ /* 0x000fe20001744270 */
[----:B-1----:R-:W-:Y:S01]  /*d150*/  FMUL R3, R222, UR20 ;  /* 0x00000014de037c20 */ /* 0x002fe20008400000 */
[----:B0-----:R-:W-:-:S04]  /*d160*/  FMUL R5, R225, UR20 ;  /* 0x00000014e1057c20 */ /* 0x001fc80008400000 */
[----:B------:R0:W-:Y:S04]  /*d170*/  @P4 STG.E desc[UR18][R62.64+0x220], R3 ;  /* 0x000220033e004986 */ /* 0x0001e8000c101912 */
[----:B------:R0:W-:Y:S01]  /*d180*/  @P5 STG.E desc[UR18][R60.64+0x220], R5 ;  /* 0x000220053c005986 */ /* 0x0001e2000c101912 */
[----:B--2---:R-:W-:-:S05]  /*d190*/  FMUL R7, R224, UR20 ;  /* 0x00000014e0077c20 */ /* 0x004fca0008400000 */
[----:B------:R0:W-:Y:S01]  /*d1a0*/  @P1 STG.E desc[UR18][R66.64+0x200], R7 ;  /* 0x0002000742001986 */ /* 0x0001e2000c101912 */
[----:B---3--:R-:W-:Y:S01]  /*d1b0*/  FMUL R9, R227, UR20 ;  /* 0x00000014e3097c20 */ /* 0x008fe20008400000 */
[----:B----4-:R-:W-:-:S04]  /*d1c0*/  FMUL R11, R226, UR20 ;  /* 0x00000014e20b7c20 */ /* 0x010fc80008400000 */
[----:B------:R0:W-:Y:S01]  /*d1d0*/  @P0 STG.E desc[UR18][R64.64+0x200], R9 ;  /* 0x0002000940000986 */ /* 0x0001e2000c101912 */
[----:B------:R-:W-:-:S03]  /*d1e0*/  FMUL R13, R0, UR20 ;  /* 0x00000014000d7c20 */ /* 0x000fc60008400000 */
[----:B------:R0:W-:Y:S04]  /*d1f0*/  @P6 STG.E desc[UR18][R66.64+0x220], R11 ;  /* 0x0002200b42006986 */ /* 0x0001e8000c101912 */
[----:B------:R0:W-:Y:S02]  /*d200*/  @P2 STG.E desc[UR18][R64.64+0x220], R13 ;  /* 0x0002200d40002986 */ /* 0x0001e4000c101912 */
.L_x_280:
[----:B------:R-:W-:Y:S05]  /*d210*/  BSYNC B0 ;  /* 0x0000000000007941 */ /* 0x000fea0003800000 */
.L_x_28:
[----:B0-2---:R-:W2:Y:S04]  /*d220*/  LDL.LU R3, [R1+0x84] ;  /* 0x0000840001037983 */ /* 0x005ea80000300800 */
[----:B------:R-:W2:Y:S01]  /*d230*/  LDL.LU R2, [R1+0x88] ;  /* 0x0000880001027983 */ /* 0x000ea20000300800 */
[----:B------:R-:W-:Y:S01]  /*d240*/  ULDC UR6, c[0x0][0xc] ;  /* 0x0000030000067ab9 */ /* 0x000fe20000000800 */
[----:B------:R-:W-:Y:S01]  /*d250*/  ULDC UR7, c[0x0][0x10] ;  /* 0x0000040000077ab9 */ /* 0x000fe20000000800 */
[----:B------:R-:W2:Y:S01]  /*d260*/  LDC R5, c[0x0][0x14] ;  /* 0x00000500ff057b82 */ /* 0x000ea20000000800 */
[----:B------:R-:W-:Y:S01]  /*d270*/  UIMAD.WIDE.U32 UR6, UR6, UR7, URZ ;  /* 0x00000007060672a5 */ /* 0x000fe2000f8e003f */
[----:B------:R-:W-:Y:S01]  /*d280*/  PRMT R0, RZ, 0x7610, R0 ;  /* 0x00007610ff007816 */ /* 0x000fe20000000000 */
[----:B------:R-:W-:-:S04]  /*d290*/  UMOV UR23, 0xffffffff ;  /* 0xffffffff00177882 */ /* 0x000fc80000000000 */
[----:B--2---:R-:W-:-:S04]  /*d2a0*/  IMAD.WIDE.U32 R2, R5, UR6, R2 ;  /* 0x0000000605027c25 */ /* 0x004fc8000f8e0002 */
[----:B------:R-:W-:Y:S01]  /*d2b0*/  IMAD R5, R5, UR7, RZ ;  /* 0x0000000705057c24 */ /* 0x000fe2000f8e02ff */
[----:B------:R-:W-:Y:S01]  /*d2c0*/  ULDC.64 UR6, c[0x0][0x750] ;  /* 0x0001d40000067ab9 */ /* 0x000fe20000000a00 */
[----:B------:R-:W-:Y:S01]  /*d2d0*/  IMAD.MOV.U32 R18, RZ, RZ, R2 ;  /* 0x000000ffff127224 */ /* 0x000fe200078e0002 */
[----:B------:R-:W-:Y:S01]  /*d2e0*/  ISETP.GE.U32.AND P0, PT, R2, UR6, PT ;  /* 0x0000000602007c0c */ /* 0x000fe2000bf06070 */
[----:B------:R-:W-:Y:S01]  /*d2f0*/  IMAD.MOV.U32 R2, RZ, RZ, -0x1 ;  /* 0xffffffffff027424 */ /* 0x000fe200078e00ff */
[----:B------:R-:W-:-:S04]  /*d300*/  IADD3 R19, R3, R5, RZ ;  /* 0x0000000503137210 */ /* 0x000fc80007ffe0ff */
[----:B------:R-:W-:Y:S01]  /*d310*/  ISETP.GE.U32.AND.EX P0, PT, R19, UR7, PT, P0 ;  /* 0x0000000713007c0c */ /* 0x000fe2000bf06100 */
[----:B------:R0:W-:Y:S04]  /*d320*/  STL [R1+0x84], R19 ;  /* 0x0000841301007387 */ /* 0x0001e80000100800 */
[----:B------:R0:W-:Y:S04]  /*d330*/  STL [R1+0x88], R18 ;  /* 0x0000881201007387 */ /* 0x0001e80000100800 */
[----:B------:R0:W-:Y:S04]  /*d340*/  STL [R1+0x8c], R2 ;  /* 0x00008c0201007387 */ /* 0x0001e80000100800 */
[----:B------:R-:W-:Y:S05]  /*d350*/  @P0 BRA `(.L_x_281) ;  /* 0x0000000400700947 */ /* 0x000fea0003800000 */
[----:B------:R-:W2:Y:S01]  /*d360*/  S2R R14, SR_CTAID.X ;  /* 0x00000000000e7919 */ /* 0x000ea20000002500 */
[----:B------:R-:W1:Y:S01]  /*d370*/  LDC.64 R8, c[0x0][0x728] ;  /* 0x0001ca00ff087b82 */ /* 0x000e620000000a00 */
[----:B------:R-:W-:Y:S01]  /*d380*/  ULDC UR6, c[0x0][0x150] ;  /* 0x0000540000067ab9 */ /* 0x000fe20000000800 */
[----:B------:R-:W-:Y:S01]  /*d390*/  IMAD.MOV.U32 R6, RZ, RZ, R18 ;  /* 0x000000ffff067224 */ /* 0x000fe200078e0012 */
[----:B------:R-:W0:Y:S01]  /*d3a0*/  S2R R16, SR_CTAID.Y ;  /* 0x0000000000107919 */ /* 0x000e220000002600 */
[----:B------:R-:W-:-:S04]  /*d3b0*/  IMAD.MOV.U32 R7, RZ, RZ, R19 ;  /* 0x000000ffff077224 */ /* 0x000fc800078e0013 */
[----:B------:R-:W0:Y:S08]  /*d3c0*/  LDC R17, c[0x0][0x144] ;  /* 0x00005100ff117b82 */ /* 0x000e300000000800 */
[----:B---3--:R-:W3:Y:S08]  /*d3d0*/  LDC R10, c[0x0][0x730] ;  /* 0x0001cc00ff0a7b82 */ /* 0x008ef00000000800 */
[----:B------:R-:W0:Y:S01]  /*d3e0*/  LDC.64 R12, c[0x0][0x720] ;  /* 0x0001c800ff0c7b82 */ /* 0x000e220000000a00 */
[----:B-1----:R-:W-:-:S04]  /*d3f0*/  ISETP.NE.U32.AND P0, PT, R8, RZ, PT ;  /* 0x000000ff0800720c */ /* 0x002fc80003f05070 */
[----:B------:R-:W-:Y:S02]  /*d400*/  ISETP.NE.AND.EX P0, PT, R9, RZ, PT, P0 ;  /* 0x000000ff0900720c */ /* 0x000fe40003f05300 */
[----:B--2---:R-:W-:-:S05]  /*d410*/  I2FP.F32.U32 R0, R14 ;  /* 0x0000000e00007245 */ /* 0x004fca0000201000 */
[----:B------:R-:W-:-:S04]  /*d420*/  FMUL R0, R0, UR6 ;  /* 0x0000000600007c20 */ /* 0x000fc80008400000 */
[----:B------:R1:W2:Y:S02]  /*d430*/  F2I.U32.TRUNC.NTZ R15, R0 ;  /* 0x00000000000f7305 */ /* 0x0002a4000020f000 */
[----:B---3--:R-:W-:Y:S05]  /*d440*/  @!P0 BRA `(.L_x_282) ;  /* 0x0000000000288947 */ /* 0x008fea0003800000 */
[----:B-1----:R-:W1:Y:S02]  /*d450*/  LDC R0, c[0x0][0x734] ;  /* 0x0001cd00ff007b82 */ /* 0x002e640000000800 */
[----:B-1----:R-:W-:-:S04]  /*d460*/  IADD3 R7, P0, R18, R0, RZ ;  /* 0x0000000012077210 */ /* 0x002fc80007f1e0ff */
[----:B------:R-:W-:-:S05]  /*d470*/  IADD3.X R11, RZ, R19, RZ, P0, !PT ;  /* 0x00000013ff0b7210 */ /* 0x000fca00007fe4ff */
[----:B0-----:R-:W-:-:S04]  /*d480*/  IMAD.WIDE.U32 R2, R11, R8, RZ ;  /* 0x000000080b027225 */ /* 0x001fc800078e00ff */
[----:B------:R-:W-:-:S04]  /*d490*/  IMAD.WIDE.U32 R4, P0, R7, R9, R2 ;  /* 0x0000000907047225 */ /* 0x000fc80007800002 */
[----:B------:R-:W-:-:S04]  /*d4a0*/  IMAD.WIDE.U32 R2, R7, R8, RZ ;  /* 0x0000000807027225 */ /* 0x000fc800078e00ff */
[----:B------:R-:W-:Y:S01]  /*d4b0*/  IMAD.X R7, RZ, RZ, RZ, P0 ;  /* 0x000000ffff077224 */ /* 0x000fe200000e06ff */
[----:B------:R-:W-:Y:S01]  /*d4c0*/  IADD3 RZ, P0, R3, R4, RZ ;  /* 0x0000000403ff7210 */ /* 0x000fe20007f1e0ff */
[----:B------:R-:W-:-:S04]  /*d4d0*/  IMAD.MOV.U32 R6, RZ, RZ, R5 ;  /* 0x000000ffff067224 */ /* 0x000fc800078e0005 */
[----:B------:R-:W-:-:S08]  /*d4e0*/  IMAD.WIDE.U32.X R6, R11, R9, R6, P0 ;  /* 0x000000090b067225 */ /* 0x000fd000000e0406 */
.L_x_282:
[----:B------:R-:W3:Y:S01]  /*d4f0*/  LDC.64 R22, c[0x0][0x740] ;  /* 0x0001d000ff167b82 */ /* 0x000ee20000000a00 */
[-C--:B------:R-:W-:Y:S01]  /*d500*/  SHF.R.U64 R21, R6, R10.reuse, R7 ;  /* 0x0000000a06157219 */ /* 0x080fe20000001207 */
[----:B--2---:R-:W-:Y:S01]  /*d510*/  IMAD.MOV R15, RZ, RZ, -R15 ;  /* 0x000000ffff0f7224 */ /* 0x004fe200078e0a0f */
[----:B-1----:R-:W-:Y:S01]  /*d520*/  SHF.R.U32.HI R0, RZ, R10, R7 ;  /* 0x0000000aff007219 */ /* 0x002fe20000011607 */
[----:B------:R-:W-:Y:S01]  /*d530*/  ULDC UR6, c[0x0][0x154] ;  /* 0x0000550000067ab9 */ /* 0x000fe20000000800 */
[----:B------:R-:W-:Y:S01]  /*d540*/  IADD3 R5, P0, RZ, -R21, RZ ;  /* 0x80000015ff057210 */ /* 0x000fe20007f1e0ff */
[----:B------:R-:W-:Y:S01]  /*d550*/  IMAD.MOV.U32 R7, RZ, RZ, 0x1 ;  /* 0x00000001ff077424 */ /* 0x000fe200078e00ff */
[----:B0-----:R-:W-:Y:S01]  /*d560*/  MOV R2, R18 ;  /* 0x0000001200027202 */ /* 0x001fe20000000f00 */
[----:B------:R-:W0:Y:S01]  /*d570*/  LDC R4, c[0x0][0x718] ;  /* 0x0001c600ff047b82 */ /* 0x000e220000000800 */
[----:B------:R-:W-:Y:S02]  /*d580*/  IMAD R18, R17, R15, R14 ;  /* 0x0000000f11127224 */ /* 0x000fe400078e020e */
[----:B------:R-:W-:-:S04]  /*d590*/  IMAD.X R3, RZ, RZ, ~R0, P0 ;  /* 0x000000ffff037224 */ /* 0x000fc800000e0e00 */
[-C--:B------:R-:W-:Y:S01]  /*d5a0*/  IMAD R0, R3, R12.reuse, RZ ;  /* 0x0000000c03007224 */ /* 0x080fe200078e02ff */
[----:B------:R-:W1:Y:S01]  /*d5b0*/  LDC R6, c[0x0][0x708] ;  /* 0x0001c200ff067b82 */ /* 0x000e620000000800 */
[----:B------:R-:W-:Y:S02]  /*d5c0*/  IMAD.MOV.U32 R3, RZ, RZ, R19 ;  /* 0x000000ffff037224 */ /* 0x000fe400078e0013 */
[----:B------:R-:W-:-:S05]  /*d5d0*/  IMAD.WIDE.U32 R2, R5, R12, R2 ;  /* 0x0000000c05027225 */ /* 0x000fca00078e0002 */
[----:B------:R-:W2:Y:S01]  /*d5e0*/  LDC R20, c[0x0][0x758] ;  /* 0x0001d600ff147b82 */ /* 0x000ea20000000800 */
[----:B------:R-:W-:Y:S01]  /*d5f0*/  IMAD R5, R5, R13, R0 ;  /* 0x0000000d05057224 */ /* 0x000fe200078e0200 */
[----:B------:R-:W-:Y:S02]  /*d600*/  I2FP.F32.U32 R0, R16 ;  /* 0x0000001000007245 */ /* 0x000fe40000201000 */
[----:B---3--:R-:W-:Y:S01]  /*d610*/  ISETP.NE.U32.AND P0, PT, R22, RZ, PT ;  /* 0x000000ff1600720c */ /* 0x008fe20003f05070 */
[----:B------:R-:W-:Y:S02]  /*d620*/  IMAD.IADD R3, R3, 0x1, R5 ;  /* 0x0000000103037824 */ /* 0x000fe400078e0205 */
[----:B------:R-:W-:Y:S01]  /*d630*/  FMUL R0, R0, UR6 ;  /* 0x0000000600007c20 */ /* 0x000fe20008400000 */
[----:B------:R-:W3:Y:S01]  /*d640*/  LDC R13, c[0x0][0x148] ;  /* 0x00005200ff0d7b82 */ /* 0x000ee20000000800 */
[----:B------:R-:W-:Y:S01]  /*d650*/  ISETP.NE.AND.EX P0, PT, R23, RZ, PT, P0 ;  /* 0x000000ff1700720c */ /* 0x000fe20003f05300 */
[----:B------:R-:W-:Y:S01]  /*d660*/  IMAD.MOV.U32 R5, RZ, RZ, -0x1 ;  /* 0xffffffffff057424 */ /* 0x000fe200078e00ff */
[-CC-:B0-----:R-:W-:Y:S01]  /*d670*/  SHF.R.U64 R10, R2, R4.reuse, R3.reuse ;  /* 0x00000004020a7219 */ /* 0x181fe20000001203 */
[----:B------:R0:W0:Y:S01]  /*d680*/  F2I.U32.TRUNC.NTZ R12, R0 ;  /* 0x00000000000c7305 */ /* 0x000022000020f000 */
[----:B------:R-:W-:-:S03]  /*d690*/  SHF.R.U32.HI R3, RZ, R4, R3 ;  /* 0x00000004ff037219 */ /* 0x000fc60000011603 */
[----:B------:R-:W0:Y:S01]  /*d6a0*/  LDC R14, c[0x0][0x700] ;  /* 0x0001c000ff0e7b82 */ /* 0x000e220000000800 */
[-CC-:B-1----:R-:W-:Y:S02]  /*d6b0*/  SHF.R.U64 R8, R10, R6.reuse, R3.reuse ;  /* 0x000000060a087219 */ /* 0x182fe40000001203 */
[----:B------:R-:W-:-:S05]  /*d6c0*/  SHF.R.U32.HI R3, RZ, R6, R3 ;  /* 0x00000006ff037219 */ /* 0x000fca0000011603 */
[----:B------:R-:W1:Y:S01]  /*d6d0*/  LDC R15, c[0x0][0x748] ;  /* 0x0001d200ff0f7b82 */ /* 0x000e620000000800 */
[-C--:B--2---:R-:W-:Y:S02]  /*d6e0*/  SHF.L.U32 R5, R5, R20.reuse, RZ ;  /* 0x0000001405057219 */ /* 0x084fe400000006ff */
[-CC-:B------:R-:W-:Y:S02]  /*d6f0*/  SHF.R.U64 R11, R8, R20.reuse, R3.reuse ;  /* 0x00000014080b7219 */ /* 0x180fe40000001203 */
[-C--:B------:R-:W-:Y:S02]  /*d700*/  SHF.R.U32.HI R3, RZ, R20.reuse, R3 ;  /* 0x00000014ff037219 */ /* 0x080fe40000011603 */
[----:B------:R-:W-:Y:S01]  /*d710*/  SHF.L.U32 R20, R7, R20, RZ ;  /* 0x0000001407147219 */ /* 0x000fe200000006ff */
[----:B------:R-:W2:Y:S01]  /*d720*/  LDC R17, c[0x0][0x738] ;  /* 0x0001ce00ff117b82 */ /* 0x000ea20000000800 */
[----:B------:R-:W-:Y:S02]  /*d730*/  LOP3.LUT R101, RZ, R5, RZ, 0x33, !PT ;  /* 0x00000005ff657212 */ /* 0x000fe400078e33ff */
[----:B------:R-:W-:-:S05]  /*d740*/  MOV R2, R11 ;  /* 0x0000000b00027202 */ /* 0x000fca0000000f00 */
[----:B------:R-:W0:Y:S01]  /*d750*/  LDC R19, c[0x0][0x710] ;  /* 0x0001c400ff137b82 */ /* 0x000e220000000800 */
[----:B------:R-:W-:Y:S05]  /*d760*/  @!P0 BRA `(.L_x_283) ;  /* 0x0000000000288947 */ /* 0x000fea0003800000 */
[----:B0-----:R-:W0:Y:S02]  /*d770*/  LDC R0, c[0x0][0x74c] ;  /* 0x0001d300ff007b82 */ /* 0x001e240000000800 */
[----:B0-----:R-:W-:-:S05]  /*d780*/  IADD3 R7, P0, R11, R0, RZ ;  /* 0x000000000b077210 */ /* 0x001fca0007f1e0ff */
[----:B------:R-:W-:-:S04]  /*d790*/  IMAD.X R9, RZ, RZ, R3, P0 ;  /* 0x000000ffff097224 */ /* 0x000fc800000e0603 */
[----:B------:R-:W-:-:S04]  /*d7a0*/  IMAD.WIDE.U32 R2, R9, R22, RZ ;  /* 0x0000001609027225 */ /* 0x000fc800078e00ff */
[----:B------:R-:W-:-:S04]  /*d7b0*/  IMAD.WIDE.U32 R4, P0, R7, R23, R2 ;  /* 0x0000001707047225 */ /* 0x000fc80007800002 */
[----:B------:R-:W-:-:S04]  /*d7c0*/  IMAD.WIDE.U32 R2, R7, R22, RZ ;  /* 0x0000001607027225 */ /* 0x000fc800078e00ff */
[----:B------:R-:W-:Y:S01]  /*d7d0*/  IMAD.X R7, RZ, RZ, RZ, P0 ;  /* 0x000000ffff077224 */ /* 0x000fe200000e06ff */
[----:B------:R-:W-:Y:S01]  /*d7e0*/  IADD3 RZ, P0, R3, R4, RZ ;  /* 0x0000000403ff7210 */ /* 0x000fe20007f1e0ff */
[----:B------:R-:W-:-:S04]  /*d7f0*/  IMAD.MOV.U32 R6, RZ, RZ, R5 ;  /* 0x000000ffff067224 */ /* 0x000fc800078e0005 */
[----:B------:R-:W-:-:S08]  /*d800*/  IMAD.WIDE.U32.X R2, R9, R23, R6, P0 ;  /* 0x0000001709027225 */ /* 0x000fd000000e0406 */
.L_x_283:
[----:B01----:R-:W-:Y:S01]  /*d810*/  SHF.R.U64 R0, R2, R15, R3 ;  /* 0x0000000f02007219 */ /* 0x003fe20000001203 */
[----:B------:R-:W-:Y:S01]  /*d820*/  IMAD.MOV R12, RZ, RZ, -R12 ;  /* 0x000000ffff0c7224 */ /* 0x000fe200078e0a0c */
[----:B------:R-:W-:Y:S02]  /*d830*/  LOP3.LUT R101, R8, R101, RZ, 0xc0, !PT ;  /* 0x0000006508657212 */ /* 0x000fe400078ec0ff */
[----:B------:R-:W-:Y:S01]  /*d840*/  IADD3 R3, R14, -0x1, RZ ;  /* 0xffffffff0e037810 */ /* 0x000fe20007ffe0ff */
[----:B------:R-:W-:Y:S01]  /*d850*/  IMAD.MOV R2, RZ, RZ, -R0 ;  /* 0x000000ffff027224 */ /* 0x000fe200078e0a00 */
[----:B------:R-:W-:Y:S01]  /*d860*/  R2UR UR23, R21 ;  /* 0x00000000151772ca */ /* 0x000fe200000e0000 */
[----:B------:R-:W-:Y:S01]  /*d870*/  IMAD R101, R20, R0, R101 ;  /* 0x0000000014657224 */ /* 0x000fe200078e0265 */
[----:B------:R-:W-:Y:S01]  /*d880*/  LOP3.LUT R3, R10, R3, RZ, 0xc0, !PT ;  /* 0x000000030a037212 */ /* 0x000fe200078ec0ff */
[----:B---3--:R-:W-:Y:S02]  /*d890*/  @P3 IMAD R18, R13, R12, R16 ;  /* 0x0000000c0d123224 */ /* 0x008fe400078e0210 */
[----:B--2---:R-:W-:-:S02]  /*d8a0*/  IMAD R0, R2, R17, R11 ;  /* 0x0000001102007224 */ /* 0x004fc400078e020b */
[----:B------:R-:W-:Y:S02]  /*d8b0*/  IMAD R101, R101, R19, R18 ;  /* 0x0000001365657224 */ /* 0x000fe400078e0212 */
[----:B------:R-:W-:Y:S02]  /*d8c0*/  IMAD R0, R0, R14, R3 ;  /* 0x0000000e00007224 */ /* 0x000fe400078e0203 */
[----:B------:R-:W-:-:S03]  /*d8d0*/  IMAD.MOV.U32 R2, RZ, RZ, 0x1 ;  /* 0x00000001ff027424 */ /* 0x000fc600078e00ff */
[----:B------:R-:W-:Y:S02]  /*d8e0*/  SEL R3, R0, R101, !P3 ;  /* 0x0000006500037207 */ /* 0x000fe40005800000 */
[----:B------:R-:W-:Y:S02]  /*d8f0*/  SEL R101, R101, R0, !P3 ;  /* 0x0000000065657207 */ /* 0x000fe40005800000 */
[----:B------:R-:W-:Y:S01]  /*d900*/  PRMT R0, R2, 0x7610, R0 ;  /* 0x0000761002007816 */ /* 0x000fe20000000000 */
[----:B------:R2:W-:Y:S06]  /*d910*/  STL [R1+0x8c], R3 ;  /* 0x00008c0301007387 */ /* 0x0005ec0000100800 */
.L_x_281:
[----:B------:R0:W-:Y:S01]  /*d920*/  STL [R1+0xe0], R101 ;  /* 0x0000e06501007387 */ /* 0x0001e20000100800 */
[----:B------:R-:W-:-:S13]  /*d930*/  LOP3.LUT P0, RZ, R0, 0xff, RZ, 0xc0, !PT ;  /* 0x000000ff00ff7812 */ /* 0x000fda000780c0ff */
[----:B0-----:R-:W-:Y:S05]  /*d940*/  @P0 BRA `(.L_x_284) ;  /* 0xffffff3800c00947 */ /* 0x001fea000383ffff */
[----:B------:R-:W-:Y:S05]  /*d950*/  EXIT ;  /* 0x000000000000794d */ /* 0x000fea0003800000 */
.L_x_8:
[----:B------:R-:W2:Y:S01]  /*d960*/  LDL R22, [R1+0x88] ;  /* 0x0000880001167983 */ /* 0x000ea20000100800 */
[----:B------:R-:W-:-:S03]  /*d970*/  ULDC.64 UR4, c[0x0][0x750] ;  /* 0x0001d40000047ab9 */ /* 0x000fc60000000a00 */
[----:B0-----:R-:W3:Y:S01]  /*d980*/  LDL R23, [R1+0x84] ;  /* 0x0000840001177983 */ /* 0x001ee20000100800 */
[----:B------:R-:W-:Y:S01]  /*d990*/  PRMT R4, RZ, 0x7610, R4 ;  /* 0x00007610ff047816 */ /* 0x000fe20000000004 */
[----:B------:R-:W-:Y:S01]  /*d9a0*/  IMAD.MOV.U32 R5, RZ, RZ, -0x1 ;  /* 0xffffffffff057424 */ /* 0x000fe200078e00ff */
[----:B------:R-:W-:Y:S01]  /*d9b0*/  MOV R6, 0xffffffff ;  /* 0xffffffff00067802 */ /* 0x000fe20000000f00 */
[----:B------:R-:W-:Y:S01]  /*d9c0*/  IMAD.MOV.U32 R7, RZ, RZ, -0x1 ;  /* 0xffffffffff077424 */ /* 0x000fe200078e00ff */
[----:B--2---:R-:W-:-:S04]  /*d9d0*/  ISETP.GE.U32.AND P0, PT, R22, UR4, PT ;  /* 0x0000000416007c0c */ /* 0x004fc8000bf06070 */
[----:B---3--:R-:W-:-:S13]  /*d9e0*/  ISETP.GE.U32.AND.EX P0, PT, R23, UR5, PT, P0 ;  /* 0x0000000517007c0c */ /* 0x008fda000bf06100 */
[----:B------:R-:W-:Y:S05]  /*d9f0*/  @P0 BRA `(.L_x_285) ;  /* 0x00000004002c0947 */ /* 0x000fea0003800000 */
[----:B------:R-:W0:Y:S01]  /*da00*/  LDC.64 R14, c[0x0][0x728] ;  /* 0x0001ca00ff0e7b82 */ /* 0x000e220000000a00 */
[----:B------:R-:W-:Y:S02]  /*da10*/  IMAD.MOV.U32 R8, RZ, RZ, R22 ;  /* 0x000000ffff087224 */ /* 0x000fe400078e0016 */
[----:B------:R-:W-:-:S05]  /*da20*/  IMAD.MOV.U32 R9, RZ, RZ, R23 ;  /* 0x000000ffff097224 */ /* 0x000fca00078e0017 */
[----:B------:R-:W1:Y:S08]  /*da30*/  LDC R10, c[0x0][0x730] ;  /* 0x0001cc00ff0a7b82 */ /* 0x000e700000000800 */
[----:B------:R-:W2:Y:S01]  /*da40*/  LDC.64 R16, c[0x0][0x720] ;  /* 0x0001c800ff107b82 */ /* 0x000ea20000000a00 */
[----:B0-----:R-:W-:-:S04]  /*da50*/  ISETP.NE.U32.AND P0, PT, R14, RZ, PT ;  /* 0x000000ff0e00720c */ /* 0x001fc80003f05070 */
[----:B------:R-:W-:-:S13]  /*da60*/  ISETP.NE.AND.EX P0, PT, R15, RZ, PT, P0 ;  /* 0x000000ff0f00720c */ /* 0x000fda0003f05300 */
[----:B-12---:R-:W-:Y:S05]  /*da70*/  @!P0 BRA `(.L_x_286) ;  /* 0x0000000000288947 */ /* 0x006fea0003800000 */
[----:B------:R-:W0:Y:S02]  /*da80*/  LDC R4, c[0x0][0x734] ;  /* 0x0001cd00ff047b82 */ /* 0x000e240000000800 */
[----:B0-----:R-:W-:-:S05]  /*da90*/  IADD3 R9, P0, R22, R4, RZ ;  /* 0x0000000416097210 */ /* 0x001fca0007f1e0ff */
        /* <DEDUP_REMOVED lines=8> */
.L_x_286:
[----:B------:R-:W0:Y:S01]  /*db20*/  LDC.64 R20, c[0x0][0x740] ;  /* 0x0001d000ff147b82 */ /* 0x000e220000000a00 */
[-CC-:B------:R-:W-:Y:S02]  /*db30*/  SHF.R.U64 R14, R8, R10.reuse, R9.reuse ;  /* 0x0000000a080e7219 */ /* 0x180fe40000001209 */
[----:B------:R-:W-:Y:S02]  /*db40*/  SHF.R.U32.HI R4, RZ, R10, R9 ;  /* 0x0000000aff047219 */ /* 0x000fe40000011609 */
[----:B------:R-:W-:-:S03]  /*db50*/  IADD3 R7, P0, RZ, -R14, RZ ;  /* 0x8000000eff077210 */ /* 0x000fc60007f1e0ff */
[----:B------:R-:W1:Y:S02]  /*db60*/  LDC R8, c[0x0][0x718] ;  /* 0x0001c600ff087b82 */ /* 0x000e640000000800 */
[----:B------:R-:W-:Y:S02]  /*db70*/  IMAD.X R5, RZ, RZ, ~R4, P0 ;  /* 0x000000ffff057224 */ /* 0x000fe400000e0e04 */
[----:B------:R-:W-:Y:S02]  /*db80*/  IMAD.MOV.U32 R4, RZ, RZ, R22 ;  /* 0x000000ffff047224 */ /* 0x000fe400078e0016 */
[-C--:B------:R-:W-:Y:S02]  /*db90*/  IMAD R6, R5, R16.reuse, RZ ;  /* 0x0000001005067224 */ /* 0x080fe400078e02ff */
[----:B------:R-:W2:Y:S01]  /*dba0*/  LDC R18, c[0x0][0x708] ;  /* 0x0001c200ff127b82 */ /* 0x000ea20000000800 */
[----:B------:R-:W-:Y:S02]  /*dbb0*/  IMAD.MOV.U32 R5, RZ, RZ, R23 ;  /* 0x000000ffff057224 */ /* 0x000fe400078e0017 */
[----:B------:R-:W-:-:S05]  /*dbc0*/  IMAD.WIDE.U32 R4, R7, R16, R4 ;  /* 0x0000001007047225 */ /* 0x000fca00078e0004 */
[----:B------:R-:W3:Y:S01]  /*dbd0*/  LDC R19, c[0x0][0x758] ;  /* 0x0001d600ff137b82 */ /* 0x000ee20000000800 */
[----:B------:R-:W-:Y:S01]  /*dbe0*/  IMAD R7, R7, R17, R6 ;  /* 0x0000001107077224 */ /* 0x000fe200078e0206 */
[----:B0-----:R-:W-:Y:S02]  /*dbf0*/  ISETP.NE.U32.AND P0, PT, R20, RZ, PT ;  /* 0x000000ff1400720c */ /* 0x001fe40003f05070 */
[----:B------:R-:W-:Y:S01]  /*dc00*/  MOV R6, 0xffffffff ;  /* 0xffffffff00067802 */ /* 0x000fe20000000f00 */
[----:B------:R-:W-:Y:S01]  /*dc10*/  IMAD.IADD R5, R5, 0x1, R7 ;  /* 0x0000000105057824 */ /* 0x000fe200078e0207 */
[----:B------:R-:W-:Y:S02]  /*dc20*/  ISETP.NE.AND.EX P0, PT, R21, RZ, PT, P0 ;  /* 0x000000ff1500720c */ /* 0x000fe40003f05300 */
[----:B------:R-:W0:Y:S02]  /*dc30*/  LDC R17, c[0x0][0x700] ;  /* 0x0001c000ff117b82 */ /* 0x000e240000000800 */
[----:B-1----:R-:W-:-:S02]  /*dc40*/  SHF.R.U64 R10, R4, R8, R5 ;  /* 0x00000008040a7219 */ /* 0x002fc40000001205 */
[----:B------:R-:W-:-:S04]  /*dc50*/  SHF.R.U32.HI R5, RZ, R8, R5 ;  /* 0x00000008ff057219 */ /* 0x000fc80000011605 */
[----:B------:R-:W1:Y:S01]  /*dc60*/  LDC R22, c[0x0][0x748] ;  /* 0x0001d200ff167b82 */ /* 0x000e620000000800 */
[-CC-:B--2---:R-:W-:Y:S02]  /*dc70*/  SHF.R.U64 R15, R10, R18.reuse, R5.reuse ;  /* 0x000000120a0f7219 */ /* 0x184fe40000001205 */
[----:B------:R-:W-:Y:S01]  /*dc80*/  SHF.R.U32.HI R4, RZ, R18, R5 ;  /* 0x00000012ff047219 */ /* 0x000fe20000011605 */
[----:B------:R-:W-:-:S04]  /*dc90*/  IMAD.MOV.U32 R18, RZ, RZ, 0x1 ;  /* 0x00000001ff127424 */ /* 0x000fc800078e00ff */
[----:B------:R-:W2:Y:S01]  /*dca0*/  LDC R23, c[0x0][0x738] ;  /* 0x0001ce00ff177b82 */ /* 0x000ea20000000800 */
[-CC-:B---3--:R-:W-:Y:S02]  /*dcb0*/  SHF.R.U64 R16, R15, R19.reuse, R4.reuse ;  /* 0x000000130f107219 */ /* 0x188fe40000001204 */
[-C--:B------:R-:W-:Y:S02]  /*dcc0*/  SHF.L.U32 R6, R6, R19.reuse, RZ ;  /* 0x0000001306067219 */ /* 0x080fe400000006ff */
[----:B------:R-:W-:Y:S01]  /*dcd0*/  SHF.R.U32.HI R5, RZ, R19, R4 ;  /* 0x00000013ff057219 */ /* 0x000fe20000011604 */
[----:B------:R-:W-:Y:S01]  /*dce0*/  IMAD.MOV.U32 R4, RZ, RZ, R16 ;  /* 0x000000ffff047224 */ /* 0x000fe200078e0010 */
[----:B------:R-:W-:Y:S01]  /*dcf0*/  LOP3.LUT R24, RZ, R6, RZ, 0x33, !PT ;  /* 0x00000006ff187212 */ /* 0x000fe200078e33ff */
[----:B------:R-:W3:Y:S01]  /*dd00*/  LDC R25, c[0x0][0x710] ;  /* 0x0001c400ff197b82 */ /* 0x000ee20000000800 */
[----:B------:R-:W-:Y:S05]  /*dd10*/  @!P0 BRA `(.L_x_287) ;  /* 0x0000000000288947 */ /* 0x000fea0003800000 */
[----:B------:R-:W4:Y:S02]  /*dd20*/  LDC R9, c[0x0][0x74c] ;  /* 0x0001d300ff097b82 */ /* 0x000f240000000800 */
[----:B----4-:R-:W-:-:S05]  /*dd30*/  IADD3 R9, P0, R16, R9, RZ ;  /* 0x0000000910097210 */ /* 0x010fca0007f1e0ff */
[----:B------:R-:W-:-:S04]  /*dd40*/  IMAD.X R13, RZ, RZ, R5, P0 ;  /* 0x000000ffff0d7224 */ /* 0x000fc800000e0605 */
[----:B------:R-:W-:-:S04]  /*dd50*/  IMAD.WIDE.U32 R4, R13, R20, RZ ;  /* 0x000000140d047225 */ /* 0x000fc800078e00ff */
[----:B------:R-:W-:-:S04]  /*dd60*/  IMAD.WIDE.U32 R6, P0, R9, R21, R4 ;  /* 0x0000001509067225 */ /* 0x000fc80007800004 */
[----:B------:R-:W-:Y:S01]  /*dd70*/  IMAD.WIDE.U32 R4, R9, R20, RZ ;  /* 0x0000001409047225 */ /* 0x000fe200078e00ff */
[----:B------:R-:W-:-:S03]  /*dd80*/  IADD3.X R9, RZ, RZ, RZ, P0, !PT ;  /* 0x000000ffff097210 */ /* 0x000fc600007fe4ff */
[----:B------:R-:W-:Y:S01]  /*dd90*/  IMAD.MOV.U32 R8, RZ, RZ, R7 ;  /* 0x000000ffff087224 */ /* 0x000fe200078e0007 */
[----:B------:R-:W-:-:S05]  /*dda0*/  IADD3 RZ, P0, R5, R6, RZ ;  /* 0x0000000605ff7210 */ /* 0x000fca0007f1e0ff */
[----:B------:R-:W-:-:S08]  /*ddb0*/  IMAD.WIDE.U32.X R4, R13, R21, R8, P0 ;  /* 0x000000150d047225 */ /* 0x000fd000000e0408 */
.L_x_287:
[----:B-1----:R-:W-:Y:S01]  /*ddc0*/  SHF.R.U64 R4, R4, R22, R5 ;  /* 0x0000001604047219 */ /* 0x002fe20000001205 */
[----:B0-----:R-:W-:Y:S01]  /*ddd0*/  VIADD R7, R17, 0xffffffff ;  /* 0xffffffff11077836 */ /* 0x001fe20000000000 */
[----:B------:R-:W-:Y:S01]  /*dde0*/  SHF.L.U32 R18, R18, R19, RZ ;  /* 0x0000001312127219 */ /* 0x000fe200000006ff */
[----:B------:R-:W-:Y:S01]  /*ddf0*/  @P3 IMAD R0, R11, R12, R2 ;  /* 0x0000000c0b003224 */ /* 0x000fe200078e0202 */
[----:B------:R-:W-:Y:S01]  /*de00*/  LOP3.LUT R3, R15, R24, RZ, 0xc0, !PT ;  /* 0x000000180f037212 */ /* 0x000fe200078ec0ff */
[----:B------:R-:W-:Y:S01]  /*de10*/  IMAD.MOV R5, RZ, RZ, -R4 ;  /* 0x000000ffff057224 */ /* 0x000fe200078e0a04 */
[----:B------:R-:W-:Y:S01]  /*de20*/  LOP3.LUT R7, R10, R7, RZ, 0xc0, !PT ;  /* 0x000000070a077212 */ /* 0x000fe200078ec0ff */
[----:B------:R-:W-:Y:S02]  /*de30*/  IMAD.MOV.U32 R6, RZ, RZ, R14 ;  /* 0x000000ffff067224 */ /* 0x000fe400078e000e */
[----:B------:R-:W-:Y:S01]  /*de40*/  IMAD R3, R18, R4, R3 ;  /* 0x0000000412037224 */ /* 0x000fe200078e0203 */
[----:B------:R-:W-:Y:S01]  /*de50*/  MOV R4, 0x1 ;  /* 0x0000000100047802 */ /* 0x000fe20000000f00 */
[----:B--2---:R-:W-:-:S02]  /*de60*/  IMAD R2, R5, R23, R16 ;  /* 0x0000001705027224 */ /* 0x004fc400078e0210 */
[----:B---3--:R-:W-:Y:S02]  /*de70*/  IMAD R0, R3, R25, R0 ;  /* 0x0000001903007224 */ /* 0x008fe400078e0200 */
[----:B------:R-:W-:-:S05]  /*de80*/  IMAD R5, R2, R17, R7 ;  /* 0x0000001102057224 */ /* 0x000fca00078e0207 */
[----:B------:R-:W-:Y:S02]  /*de90*/  SEL R7, R5, R0, !P3 ;  /* 0x0000000005077207 */ /* 0x000fe40005800000 */
[----:B------:R-:W-:-:S07]  /*dea0*/  SEL R5, R0, R5, !P3 ;  /* 0x0000000500057207 */ /* 0x000fce0005800000 */
.L_x_285:
[----:B------:R-:W-:-:S08]  /*deb0*/  NOP ;  /* 0x0000000000007918 */ /* 0x000fd00000000000 */
[----:B------:R-:W0:-:S00]  /*dec0*/  USETMAXREG.DEALLOC.CTAPOOL 0x28 ;  /* 0x00000028000079c8 */ /* 0x000e0000080e0500 */
[----:B------:R-:W-:-:S13]  /*ded0*/  ISETP.NE.AND P0, PT, RZ, UR8, PT ;  /* 0x00000008ff007c0c */ /* 0x000fda000bf05270 */
[----:B------:R-:W-:Y:S05]  /*dee0*/  @P0 EXIT ;  /* 0x000000000000094d */ /* 0x000fea0003800000 */
[----:B0-----:R-:W-:Y:S01]  /*def0*/  LOP3.LUT P0, RZ, R4, 0xff, RZ, 0xc0, !PT ;  /* 0x000000ff04ff7812 */ /* 0x001fe2000780c0ff */
[----:B------:R-:W-:Y:S02]  /*df00*/  IMAD.MOV.U32 R0, RZ, RZ, 0x1 ;  /* 0x00000001ff007424 */ /* 0x000fe400078e00ff */
[----:B------:R-:W-:-:S10]  /*df10*/  IMAD.MOV.U32 R8, RZ, RZ, RZ ;  /* 0x000000ffff087224 */ /* 0x000fd400078e00ff */
[----:B------:R-:W-:Y:S05]  /*df20*/  @!P0 BRA `(.L_x_288) ;  /* 0x0000000c00908947 */ /* 0x000fea0003800000 */
[----:B------:R-:W0:Y:S01]  /*df30*/  S2UR UR4, SR_CgaCtaId ;  /* 0x00000000000479c3 */ /* 0x000e220000008800 */
[----:B------:R-:W-:Y:S01]  /*df40*/  ULDC UR5, c[0x0][0x28c] ;  /* 0x0000a30000057ab9 */ /* 0x000fe20000000800 */
[----:B------:R-:W-:Y:S01]  /*df50*/  ULDC UR14, c[0x0][0x758] ;  /* 0x0001d600000e7ab9 */ /* 0x000fe20000000800 */
[----:B------:R-:W-:Y:S01]  /*df60*/  UMOV UR8, 0xffffffff ;  /* 0xffffffff00087882 */ /* 0x000fe20000000000 */
[----:B------:R-:W-:Y:S01]  /*df70*/  UIADD3 UR9, UR5, 0x3f, URZ ;  /* 0x0000003f05097890 */ /* 0x000fe2000fffe03f */
[----:B------:R-:W-:Y:S01]  /*df80*/  BSSY B0, `(.L_x_288) ;  /* 0x00000de000007945 */ /* 0x000fe20003800000 */
[----:B------:R-:W-:Y:S01]  /*df90*/  UMOV UR10, 0x1 ;  /* 0x00000001000a7882 */ /* 0x000fe20000000000 */
[----:B------:R-:W-:Y:S01]  /*dfa0*/  USHF.L.U32 UR22, UR8, UR14, URZ ;  /* 0x0000000e08167299 */ /* 0x000fe2000800063f */
[----:B------:R-:W-:Y:S01]  /*dfb0*/  MOV R9, 0x1 ;  /* 0x0000000100097802 */ /* 0x000fe20000000f00 */
[----:B------:R-:W-:Y:S01]  /*dfc0*/  ULDC UR7, c[0x0][0x700] ;  /* 0x0001c00000077ab9 */ /* 0x000fe20000000800 */
[----:B------:R-:W-:Y:S01]  /*dfd0*/  USHF.L.U32 UR14, UR10, UR14, URZ ;  /* 0x0000000e0a0e7299 */ /* 0x000fe2000800063f */
[----:B------:R-:W-:Y:S01]  /*dfe0*/  IMAD.MOV.U32 R0, RZ, RZ, 0x1 ;  /* 0x00000001ff007424 */ /* 0x000fe200078e00ff */
[----:B------:R-:W-:Y:S01]  /*dff0*/  USHF.R.S32.HI UR10, URZ, 0x1f, UR9 ;  /* 0x0000001f3f0a7899 */ /* 0x000fe20008011409 */
[----:B------:R-:W-:Y:S01]  /*e000*/  IMAD.MOV.U32 R8, RZ, RZ, RZ ;  /* 0x000000ffff087224 */ /* 0x000fe200078e00ff */
[----:B------:R-:W-:Y:S01]  /*e010*/  ULDC UR6, c[0x0][0xc] ;  /* 0x0000030000067ab9 */ /* 0x000fe20000000800 */
[----:B------:R-:W-:-:S02]  /*e020*/  UIADD3 UR5, UR7, -0x1, URZ ;  /* 0xffffffff07057890 */ /* 0x000fc4000fffe03f */
[----:B------:R-:W-:Y:S01]  /*e030*/  ULEA.HI UR10, UR10, UR9, URZ, 0x6 ;  /* 0x000000090a0a7291 */ /* 0x000fe2000f8f303f */
[----:B------:R-:W-:Y:S01]  /*e040*/  ULDC UR7, c[0x0][0x10] ;  /* 0x0000040000077ab9 */ /* 0x000fe20000000800 */
[----:B------:R-:W-:Y:S01]  /*e050*/  ULDC UR8, c[0x0][0x14] ;  /* 0x0000050000087ab9 */ /* 0x000fe20000000800 */
[----:B------:R-:W-:Y:S02]  /*e060*/  UIMAD.WIDE.U32 UR6, UR6, UR7, URZ ;  /* 0x00000007060672a5 */ /* 0x000fe4000f8e003f */
[----:B------:R-:W-:Y:S02]  /*e070*/  USHF.R.S32.HI UR21, URZ, 0x6, UR10 ;  /* 0x000000063f157899 */ /* 0x000fe4000801140a */
[----:B0-----:R-:W-:Y:S02]  /*e080*/  USHF.L.U32 UR15, UR4, 0x6, URZ ;  /* 0x00000006040f7899 */ /* 0x001fe4000800063f */
[----:B------:R-:W-:Y:S02]  /*e090*/  UIMAD.WIDE.U32 UR34, UR6, UR8, URZ ;  /* 0x00000008062272a5 */ /* 0x000fe4000f8e003f */
[----:B------:R-:W-:-:S02]  /*e0a0*/  UIMAD UR23, UR7, UR8, URZ ;  /* 0x00000008071772a4 */ /* 0x000fc4000f8e023f */
[----:B------:R-:W-:Y:S02]  /*e0b0*/  ULOP3.LUT UR29, UR13, 0x2, URZ, 0xfc, !UPT ;  /* 0x000000020d1d7892 */ /* 0x000fe4000f8efc3f */
[----:B------:R-:W-:Y:S02]  /*e0c0*/  USHF.L.U32 UR4, UR4, 0xc, URZ ;  /* 0x0000000c04047899 */ /* 0x000fe4000800063f */
[----:B------:R-:W-:Y:S02]  /*e0d0*/  ULOP3.LUT UR15, UR15, 0x40, URZ, 0xc0, !UPT ;  /* 0x000000400f0f7892 */ /* 0x000fe4000f8ec03f */
[----:B------:R-:W-:Y:S02]  /*e0e0*/  ULOP3.LUT UR22, URZ, UR22, URZ, 0x33, !UPT ;  /* 0x000000163f167292 */ /* 0x000fe4000f8e333f */
[----:B------:R-:W-:Y:S02]  /*e0f0*/  UIADD3 UR23, UR35, UR23, URZ ;  /* 0x0000001723177290 */ /* 0x000fe4000fffe03f */
[----:B------:R-:W-:Y:S01]  /*e100*/  UIADD3 UR41, UR21, 0x1, URZ ;  /* 0x0000000115297890 */ /* 0x000fe2000fffe03f */
[----:B------:R-:W-:-:S11]  /*e110*/  ULDC.64 UR36, c[0x0][0x198] ;  /* 0x0000660000247ab9 */ /* 0x000fd60000000a00 */
.L_x_299:
[----:B------:R-:W-:-:S03]  /*e120*/  UMOV UR6, 0xffffffff ;  /* 0xffffffff00067882 */ /* 0x000fc60000000000 */
[----:B------:R-:W-:Y:S05]  /*e130*/  BRA.DIV UR6, `(.L_x_289) ;  /* 0x0000001606087947 */ /* 0x000fea000b800000 */
[----:B------:R-:W-:-:S13]  /*e140*/  ELECT P0, URZ, PT ;  /* 0x00000000003f782f */ /* 0x000fda0003800000 */
.L_x_318:
[----:B------:R-:W0:Y:S01]  /*e150*/  LDC R2, c[0x0][0x28c] ;  /* 0x0000a300ff027b82 */ /* 0x000e220000000800 */
[----:B------:R-:W-:Y:S01]  /*e160*/  BSSY B1, `(.L_x_290) ;  /* 0x0000047000017945 */ /* 0x000fe20003800000 */
[----:B0-----:R-:W-:-:S13]  /*e170*/  ISETP.LT.OR P0, PT, R2, 0x1, !P0 ;  /* 0x000000010200780c */ /* 0x001fda0004701670 */
[----:B------:R-:W-:Y:S05]  /*e180*/  @P0 BRA `(.L_x_291) ;  /* 0x0000000400100947 */ /* 0x000fea0003800000 */
[----:B------:R-:W-:Y:S01]  /*e190*/  IMAD.SHL.U32 R10, R5, 0x100, RZ ;  /* 0x00000100050a7824 */ /* 0x000fe200078e00ff */
[----:B------:R-:W-:Y:S01]  /*e1a0*/  LEA R7, R7, UR15, 0x7 ;  /* 0x0000000f07077c11 */ /* 0x000fe2000f8e38ff */
[----:B------:R-:W-:Y:S01]  /*e1b0*/  IMAD.MOV.U32 R14, RZ, RZ, RZ ;  /* 0x000000ffff0e7224 */ /* 0x000fe200078e00ff */
[----:B------:R-:W-:Y:S01]  /*e1c0*/  MOV R13, RZ ;  /* 0x000000ff000d7202 */ /* 0x000fe20000000f00 */
[----:B------:R-:W-:Y:S01]  /*e1d0*/  IMAD.U32 R15, RZ, RZ, UR41 ;  /* 0x00000029ff0f7e24 */ /* 0x000fe2000f8e00ff */
[----:B------:R-:W-:Y:S01]  /*e1e0*/  MOV R3, R8 ;  /* 0x0000000800037202 */ /* 0x000fe20000000f00 */
[----:B------:R-:W-:Y:S02]  /*e1f0*/  IMAD.MOV.U32 R2, RZ, RZ, R0 ;  /* 0x000000ffff027224 */ /* 0x000fe400078e0000 */
[----:B------:R-:W-:-:S07]  /*e200*/  IMAD.MOV.U32 R16, RZ, RZ, RZ ;  /* 0x000000ffff107224 */ /* 0x000fce00078e00ff */
.L_x_294:
[----:B------:R-:W0:Y:S01]  /*e210*/  S2R R5, SR_CgaCtaId ;  /* 0x0000000000057919 */ /* 0x000e220000008800 */
[----:B------:R-:W-:Y:S01]  /*e220*/  MOV R4, 0x400 ;  /* 0x0000040000047802 */ /* 0x000fe20000000f00 */
[----:B------:R-:W1:Y:S03]  /*e230*/  S2R R17, SR_TID.X ;  /* 0x0000000000117919 */ /* 0x000e660000002100 */
[----:B0-----:R-:W-:Y:S02]  /*e240*/  LEA R12, R5, R4, 0x18 ;  /* 0x00000004050c7211 */ /* 0x001fe400078ec0ff */
[----:B------:R-:W-:Y:S02]  /*e250*/  SHF.L.U32 R4, R2, 0x1f, RZ ;  /* 0x0000001f02047819 */ /* 0x000fe400000006ff */
[----:B-1----:R-:W-:Y:S01]  /*e260*/  LOP3.LUT P1, RZ, R17, 0x7f, RZ, 0xc0, !PT ;  /* 0x0000007f11ff7812 */ /* 0x002fe2000782c0ff */
[----:B------:R-:W-:-:S04]  /*e270*/  IMAD R11, R3, 0x8, R12 ;  /* 0x00000008030b7824 */ /* 0x000fc800078e020c */
[----:B------:R-:W0:Y:S08]  /*e280*/  SYNCS.PHASECHK.TRANS64.TRYWAIT P0, [R11+URZ+0x60], R4 ;  /* 0x000060040b0075a7 */ /* 0x000e30000800017f */
[----:B------:R-:W1:Y:S01]  /*e290*/  @!P1 LDC R5, c[0x0][0x640] ;  /* 0x00019000ff059b82 */ /* 0x000e620000000800 */
[----:B0-----:R-:W-:Y:S05]  /*e2a0*/  @!P0 BRA `(.L_x_292) ;  /* 0x0000001000cc8947 */ /* 0x001fea0003800000 */
.L_x_319:
[----:B------:R-:W-:Y:S01]  /*e2b0*/  UPRMT UR6, UR29, 0x9910, URZ ;  /* 0x000099101d067896 */ /* 0x000fe2000800003f */
[----:B-1----:R1:W-:Y:S03]  /*e2c0*/  @!P1 SYNCS.ARRIVE.TRANS64 RZ, [R11+URZ], R5 ;  /* 0x000000050bff99a7 */ /* 0x0023e6000800003f */
[----:B------:R-:W-:-:S06]  /*e2d0*/  UISETP.NE.AND UP0, UPT, UR6, 0x2, UPT ;  /* 0x000000020600788c */ /* 0x000fcc000bf05270 */
[----:B------:R-:W-:-:S13]  /*e2e0*/  PLOP3.LUT P0, PT, PT, PT, UP0, 0x80, 0x0 ;  /* 0x000000000000781c */ /* 0x000fda0003f0f008 */
[----:B-1----:R-:W-:Y:S05]  /*e2f0*/  @P0 BRA `(.L_x_293) ;  /* 0x0000000000040947 */ /* 0x002fea0003800000 */
[----:B------:R-:W-:Y:S01]  /*e300*/  BPT.TRAP 0x1 ;  /* 0x000000040000795c */ /* 0x000fe20000300000 */
.L_x_293:
[C---:B------:R-:W-:Y:S01]  /*e310*/  R2UR UR8, R3.reuse ;  /* 0x00000000030872ca */ /* 0x040fe200000e0000 */
[----:B0-----:R-:W-:Y:S01]  /*e320*/  IMAD R4, R3, 0x800, R12 ;  /* 0x0000080003047824 */ /* 0x001fe200078e020c */
[----:B------:R-:W-:Y:S01]  /*e330*/  R2UR UR9, R12 ;  /* 0x000000000c0972ca */ /* 0x000fe200000e0000 */
[----:B------:R-:W-:Y:S01]  /*e340*/  VIADD R15, R15, 0xffffffff ;  /* 0xffffffff0f0f7836 */ /* 0x000fe20000000000 */
[----:B------:R-:W-:Y:S01]  /*e350*/  R2UR UR25, R11 ;  /* 0x000000000b1972ca */ /* 0x000fe200000e0000 */
[----:B------:R-:W-:Y:S01]  /*e360*/  UIADD3 UR30, UP0, UR36, 0xf0, URZ ;  /* 0x000000f0241e7890 */ /* 0x000fe2000ff1e03f */
[----:B------:R-:W-:Y:S01]  /*e370*/  R2UR UR16, R4 ;  /* 0x00000000041072ca */ /* 0x000fe200000e0000 */
[----:B------:R-:W-:Y:S01]  /*e380*/  UIADD3 UR32, UP1, UR36, 0x1f0, URZ ;  /* 0x000001f024207890 */ /* 0x000fe2000ff3e03f */
[----:B------:R-:W-:Y:S01]  /*e390*/  R2UR UR27, R10 ;  /* 0x000000000a1b72ca */ /* 0x000fe200000e0000 */
[----:B------:R-:W-:Y:S01]  /*e3a0*/  UIADD3 UR38, UP2, UR36, 0x2f0, URZ ;  /* 0x000002f024267890 */ /* 0x000fe2000ff5e03f */
[----:B------:R-:W-:Y:S01]  /*e3b0*/  R2UR UR28, R6 ;  /* 0x00000000061c72ca */ /* 0x000fe200000e0000 */
[----:B------:R-:W-:Y:S01]  /*e3c0*/  UIADD3.X UR31, URZ, UR37, URZ, UP0, !UPT ;  /* 0x000000253f1f7290 */ /* 0x000fe200087fe43f */
[----:B------:R-:W-:Y:S01]  /*e3d0*/  R2UR UR26, R14 ;  /* 0x000000000e1a72ca */ /* 0x000fe200000e0000 */
[----:B------:R-:W-:Y:S01]  /*e3e0*/  USHF.L.U32 UR8, UR8, 0xd, URZ ;  /* 0x0000000d08087899 */ /* 0x000fe2000800063f */
[C---:B------:R-:W-:Y:S01]  /*e3f0*/  R2UR UR19, R16.reuse ;  /* 0x00000000101372ca */ /* 0x040fe200000e0000 */
[----:B------:R-:W-:Y:S01]  /*e400*/  UIADD3.X UR33, URZ, UR37, URZ, UP1, !UPT ;  /* 0x000000253f217290 */ /* 0x000fe20008ffe43f */
[----:B------:R-:W-:Y:S01]  /*e410*/  R2UR UR10, R13 ;  /* 0x000000000d0a72ca */ /* 0x000fe200000e0000 */
[----:B------:R-:W-:Y:S01]  /*e420*/  UIADD3 UR24, UR9, 0x180, UR8 ;  /* 0x0000018009187890 */ /* 0x000fe2000fffe008 */
[----:B------:R-:W-:Y:S01]  /*e430*/  R2UR UR11, R7 ;  /* 0x00000000070b72ca */ /* 0x000fe200000e0000 */
[----:B------:R-:W-:Y:S01]  /*e440*/  ULOP3.LUT UR8, UR8, 0x1000, UR4, 0xf8, !UPT ;  /* 0x0000100008087892 */ /* 0x000fe2000f8ef804 */
[----:B------:R-:W-:Y:S01]  /*e450*/  ISETP.GT.AND P1, PT, R15, 0x1, PT ;  /* 0x000000010f00780c */ /* 0x000fe20003f24270 */
[----:B------:R-:W-:Y:S01]  /*e460*/  UIADD3 UR16, UR16, 0x30180, URZ ;  /* 0x0003018010107890 */ /* 0x000fe2000fffe03f */
[----:B------:R-:W-:Y:S01]  /*e470*/  IADD3 R3, R3, 0x1, RZ ;  /* 0x0000000103037810 */ /* 0x000fe20007ffe0ff */
[----:B------:R-:W-:Y:S01]  /*e480*/  UIADD3.X UR39, URZ, UR37, URZ, UP2, !UPT ;  /* 0x000000253f277290 */ /* 0x000fe200097fe43f */
[----:B------:R-:W-:Y:S01]  /*e490*/  VIADD R16, R16, 0x1 ;  /* 0x0000000110107836 */ /* 0x000fe20000000000 */
[----:B------:R-:W-:Y:S01]  /*e4a0*/  UIADD3 UR8, UR9, 0x18180, UR8 ;  /* 0x0001818009087890 */ /* 0x000fe2000fffe008 */
[----:B------:R-:W-:Y:S01]  /*e4b0*/  ISETP.NE.AND P0, PT, R3, 0xc, PT ;  /* 0x0000000c0300780c */ /* 0x000fe20003f05270 */
[----:B------:R-:W-:Y:S01]  /*e4c0*/  UMOV UR6, 0x0 ;  /* 0x0000000000067882 */ /* 0x000fe20000000000 */
[----:B------:R-:W-:Y:S01]  /*e4d0*/  UMOV UR7, 0x10000000 ;  /* 0x1000000000077882 */ /* 0x000fe20000000000 */
[----:B------:R-:W-:Y:S01]  /*e4e0*/  UMOV UR17, UR25 ;  /* 0x0000001900117c82 */ /* 0x000fe20008000000 */
[----:B------:R-:W-:Y:S01]  /*e4f0*/  UMOV UR18, UR27 ;  /* 0x0000001b00127c82 */ /* 0x000fe20008000000 */
[----:B------:R-:W-:Y:S01]  /*e500*/  UMOV UR20, UR28 ;  /* 0x0000001c00147c82 */ /* 0x000fe20008000000 */
[----:B------:R0:W-:Y:S01]  /*e510*/  UTMALDG.3D [UR24], [UR30], desc[UR6] ;  /* 0x000006181e0075b4 */ /* 0x0001e20008011000 */
[----:B------:R-:W-:Y:S01]  /*e520*/  UMOV UR40, 0x30000 ;  /* 0x0003000000287882 */ /* 0x000fe20000000000 */
[----:B------:R-:W-:Y:S01]  /*e530*/  UMOV UR9, UR25 ;  /* 0x0000001900097c82 */ /* 0x000fe20008000000 */
[----:B------:R-:W-:Y:S01]  /*e540*/  UMOV UR12, UR28 ;  /* 0x0000001c000c7c82 */ /* 0x000fe20008000000 */
[----:B------:R-:W-:Y:S01]  /*e550*/  SEL R5, RZ, 0x1, P0 ;  /* 0x00000001ff057807 */ /* 0x000fe20000000000 */
[----:B------:R-:W-:Y:S01]  /*e560*/  VIADD R14, R14, 0x20 ;  /* 0x000000200e0e7836 */ /* 0x000fe20000000000 */
[----:B------:R-:W-:Y:S01]  /*e570*/  IADD3 R13, R13, 0x40, RZ ;  /* 0x000000400d0d7810 */ /* 0x000fe20007ffe0ff */
[----:B------:R0:W-:Y:S01]  /*e580*/  UTMALDG.3D [UR16], [UR32], desc[UR6] ;  /* 0x00000610200075b4 */ /* 0x0001e20008011000 */
[----:B------:R-:W-:-:S02]  /*e590*/  LOP3.LUT R2, R2, R5, RZ, 0x3c, !PT ;  /* 0x0000000502027212 */ /* 0x000fc400078e3cff */
[----:B------:R-:W-:Y:S01]  /*e5a0*/  SEL R3, R3, RZ, P0 ;  /* 0x000000ff03037207 */ /* 0x000fe20000000000 */
[----:B------:R0:W-:Y:S02]  /*e5b0*/  UTMALDG.3D.MULTICAST [UR8], [UR38], UR40, desc[UR6] ;  /* 0x00000608260073b4 */ /* 0x0001e40008011828 */
[----:B0-----:R-:W-:Y:S05]  /*e5c0*/  @P1 BRA `(.L_x_294) ;  /* 0xfffffffc00101947 */ /* 0x001fea000383ffff */
.L_x_291:
[----:B------:R-:W-:Y:S05]  /*e5d0*/  BSYNC B1 ;  /* 0x0000000000017941 */ /* 0x000fea0003800000 */
.L_x_290:
[----:B------:R-:W2:Y:S01]  /*e5e0*/  LDL.LU R17, [R1+0x84] ;  /* 0x0000840001117983 */ /* 0x000ea20000300800 */
[----:B------:R-:W-:Y:S01]  /*e5f0*/  LOP3.LUT P1, RZ, R9, 0xff, RZ, 0xc0, !PT ;  /* 0x000000ff09ff7812 */ /* 0x000fe2000782c0ff */
[----:B------:R-:W-:Y:S01]  /*e600*/  VIADD R8, R8, UR21 ;  /* 0x0000001508087c36 */ /* 0x000fe20008000000 */
[----:B------:R-:W-:Y:S01]  /*e610*/  ULDC.64 UR6, c[0x0][0x750] ;  /* 0x0001d40000067ab9 */ /* 0x000fe20000000a00 */
[----:B------:R-:W3:Y:S01]  /*e620*/  LDL.LU R12, [R1+0x88] ;  /* 0x00008800010c7983 */ /* 0x000ee20000300800 */
[----:B------:R-:W-:Y:S01]  /*e630*/  IMAD.U32 R5, RZ, RZ, UR21 ;  /* 0x00000015ff057e24 */ /* 0x000fe2000f8e00ff */
[----:B------:R-:W-:Y:S01]  /*e640*/  UISETP.GE.U32.AND UP0, UPT, UR21, 0xc, UPT ;  /* 0x0000000c1500788c */ /* 0x000fe2000bf06070 */
[----:B------:R-:W-:Y:S01]  /*e650*/  ISETP.GT.U32.AND P0, PT, R8, 0xb, PT ;  /* 0x0000000b0800780c */ /* 0x000fe20003f04070 */
[----:B------:R-:W-:Y:S01]  /*e660*/  BSSY B1, `(.L_x_295) ;  /* 0x000006d000017945 */ /* 0x000fe20003800000 */
[----:B------:R-:W-:Y:S01]  /*e670*/  MOV R7, 0xffffffff ;  /* 0xffffffff00077802 */ /* 0x000fe20000000f00 */
[----:B------:R-:W-:Y:S01]  /*e680*/  IMAD.MOV.U32 R6, RZ, RZ, -0x1 ;  /* 0xffffffffff067424 */ /* 0x000fe200078e00ff */
[----:B------:R-:W-:-:S02]  /*e690*/  ISETP.LT.U32.AND P0, PT, R5, 0xc, P0 ;  /* 0x0000000c0500780c */ /* 0x000fc40000701070 */
[----:B------:R-:W-:Y:S01]  /*e6a0*/  PLOP3.LUT P2, PT, PT, PT, UP0, 0x80, 0x0 ;  /* 0x000000000000781c */ /* 0x000fe20003f4f008 */
[----:B------:R-:W0:Y:S01]  /*e6b0*/  @P1 S2R R3, SR_CgaCtaId ;  /* 0x0000000000031919 */ /* 0x000e220000008800 */
[----:B------:R-:W-:Y:S02]  /*e6c0*/  @P1 MOV R2, 0x400 ;  /* 0x0000040000021802 */ /* 0x000fe40000000f00 */
[----:B------:R-:W-:Y:S02]  /*e6d0*/  PRMT R9, RZ, 0x7610, R9 ;  /* 0x00007610ff097816 */ /* 0x000fe40000000009 */
[----:B0-----:R-:W-:Y:S01]  /*e6e0*/  @P1 LEA R4, R3, R2, 0x18 ;  /* 0x0000000203041211 */ /* 0x001fe200078ec0ff */
[----:B------:R-:W-:-:S03]  /*e6f0*/  IMAD.WIDE.U32 R2, R8, -0x55555555, RZ ;  /* 0xaaaaaaab08027825 */ /* 0x000fc600078e00ff */
[----:B------:R0:W-:Y:S02]  /*e700*/  @P1 SYNCS.ARRIVE.TRANS64.A1T0 RZ, [R4+URZ+0xd8], RZ ;  /* 0x0000d8ff04ff19a7 */ /* 0x0001e4000810003f */
[----:B------:R-:W-:Y:S02]  /*e710*/  SHF.R.U32.HI R5, RZ, 0x3, R3 ;  /* 0x00000003ff057819 */ /* 0x000fe40000011603 */
[----:B------:R-:W-:Y:S02]  /*e720*/  SEL R3, RZ, 0x1, !P0 ;  /* 0x00000001ff037807 */ /* 0x000fe40004000000 */
[----:B------:R-:W-:Y:S01]  /*e730*/  PRMT R2, RZ, 0x7610, R2 ;  /* 0x00007610ff027816 */ /* 0x000fe20000000002 */
[----:B------:R-:W-:Y:S01]  /*e740*/  IMAD R8, R5, -0xc, R8 ;  /* 0xfffffff405087824 */ /* 0x000fe200078e0208 */
[----:B------:R-:W-:-:S04]  /*e750*/  LOP3.LUT R0, R0, R3, RZ, 0x3c, !PT ;  /* 0x0000000300007212 */ /* 0x000fc800078e3cff */
[----:B------:R-:W-:Y:S01]  /*e760*/  @P2 LOP3.LUT R0, R0, 0x1, R5, 0x78, !PT ;  /* 0x0000000100002812 */ /* 0x000fe200078e7805 */
[----:B------:R-:W-:Y:S01]  /*e770*/  IMAD.MOV.U32 R5, RZ, RZ, -0x1 ;  /* 0xffffffffff057424 */ /* 0x000fe200078e00ff */
[----:B---3--:R-:W-:-:S04]  /*e780*/  IADD3 R12, P1, R12, UR34, RZ ;  /* 0x000000220c0c7c10 */ /* 0x008fc8000ff3e0ff */
[----:B--2---:R-:W-:Y:S01]  /*e790*/  IADD3.X R17, R17, UR23, RZ, P1, !PT ;  /* 0x0000001711117c10 */ /* 0x004fe20008ffe4ff */
[----:B------:R0:W-:Y:S01]  /*e7a0*/  STL [R1+0x88], R12 ;  /* 0x0000880c01007387 */ /* 0x0001e20000100800 */
[----:B------:R-:W-:-:S03]  /*e7b0*/  ISETP.GE.U32.AND P0, PT, R12, UR6, PT ;  /* 0x000000060c007c0c */ /* 0x000fc6000bf06070 */
[----:B------:R0:W-:Y:S01]  /*e7c0*/  STL [R1+0x84], R17 ;  /* 0x0000841101007387 */ /* 0x0001e20000100800 */
[----:B------:R-:W-:-:S13]  /*e7d0*/  ISETP.GE.U32.AND.EX P0, PT, R17, UR7, PT, P0 ;  /* 0x0000000711007c0c */ /* 0x000fda000bf06100 */
[----:B0-----:R-:W-:Y:S05]  /*e7e0*/  @P0 BRA `(.L_x_296) ;  /* 0x0000000400500947 */ /* 0x001fea0003800000 */
[----:B------:R-:W-:Y:S01]  /*e7f0*/  ULDC.64 UR6, c[0x0][0x728] ;  /* 0x0001ca0000067ab9 */ /* 0x000fe20000000a00 */
[----:B------:R-:W0:Y:S01]  /*e800*/  S2R R11, SR_CTAID.X ;  /* 0x00000000000b7919 */ /* 0x000e220000002500 */
[----:B------:R-:W-:Y:S01]  /*e810*/  ISETP.NE.U32.AND P0, PT, RZ, UR6, PT ;  /* 0x00000006ff007c0c */ /* 0x000fe2000bf05070 */
[----:B------:R-:W-:Y:S01]  /*e820*/  ULDC UR9, c[0x0][0x730] ;  /* 0x0001cc0000097ab9 */ /* 0x000fe20000000800 */
[----:B------:R-:W-:Y:S01]  /*e830*/  IMAD.MOV.U32 R2, RZ, RZ, R12 ;  /* 0x000000ffff027224 */ /* 0x000fe200078e000c */
[----:B------:R-:W1:Y:S01]  /*e840*/  S2R R10, SR_CTAID.Y ;  /* 0x00000000000a7919 */ /* 0x000e620000002600 */
[----:B------:R-:W-:Y:S01]  /*e850*/  ISETP.NE.AND.EX P0, PT, RZ, UR7, PT, P0 ;  /* 0x00000007ff007c0c */ /* 0x000fe2000bf05300 */
[----:B------:R-:W-:-:S12]  /*e860*/  IMAD.MOV.U32 R3, RZ, RZ, R17 ;  /* 0x000000ffff037224 */ /* 0x000fd800078e0011 */
[----:B------:R-:W-:Y:S05]  /*e870*/  @!P0 BRA `(.L_x_297) ;  /* 0x0000000000288947 */ /* 0x000fea0003800000 */
[----:B------:R-:W-:Y:S02]  /*e880*/  ULDC UR8, c[0x0][0x734] ;  /* 0x0001cd0000087ab9 */ /* 0x000fe40000000800 */
[----:B------:R-:W-:-:S04]  /*e890*/  IADD3 R7, P0, R12, UR8, RZ ;  /* 0x000000080c077c10 */ /* 0x000fc8000ff1e0ff */
[----:B------:R-:W-:-:S05]  /*e8a0*/  IADD3.X R13, RZ, R17, RZ, P0, !PT ;  /* 0x00000011ff0d7210 */ /* 0x000fca00007fe4ff */
[----:B------:R-:W-:-:S04]  /*e8b0*/  IMAD.WIDE.U32 R4, R13, UR6, RZ ;  /* 0x000000060d047c25 */ /* 0x000fc8000f8e00ff */
[----:B------:R-:W-:-:S04]  /*e8c0*/  IMAD.WIDE.U32 R4, P0, R7, UR7, R4 ;  /* 0x0000000707047c25 */ /* 0x000fc8000f800004 */
[----:B------:R-:W-:-:S04]  /*e8d0*/  IMAD.WIDE.U32 R6, R7, UR6, RZ ;  /* 0x0000000607067c25 */ /* 0x000fc8000f8e00ff */
[----:B------:R-:W-:Y:S01]  /*e8e0*/  IMAD.X R3, RZ, RZ, RZ, P0 ;  /* 0x000000ffff037224 */ /* 0x000fe200000e06ff */
[----:B------:R-:W-:Y:S01]  /*e8f0*/  IADD3 RZ, P0, R7, R4, RZ ;  /* 0x0000000407ff7210 */ /* 0x000fe20007f1e0ff */
[----:B------:R-:W-:-:S04]  /*e900*/  IMAD.MOV.U32 R2, RZ, RZ, R5 ;  /* 0x000000ffff027224 */ /* 0x000fc800078e0005 */
[----:B------:R-:W-:-:S08]  /*e910*/  IMAD.WIDE.U32.X R2, R13, UR7, R2, P0 ;  /* 0x000000070d027c25 */ /* 0x000fd000080e0402 */
.L_x_297:
[--C-:B------:R-:W-:Y:S01]  /*e920*/  SHF.R.U64 R6, R2, UR9, R3.reuse ;  /* 0x0000000902067c19 */ /* 0x100fe20008001203 */
[----:B------:R-:W-:Y:S01]  /*e930*/  ULDC.64 UR6, c[0x0][0x720] ;  /* 0x0001c80000067ab9 */ /* 0x000fe20000000a00 */
[----:B------:R-:W-:Y:S01]  /*e940*/  SHF.R.U32.HI R2, RZ, UR9, R3 ;  /* 0x00000009ff027c19 */ /* 0x000fe20008011603 */
[----:B------:R-:W-:Y:S01]  /*e950*/  IMAD.MOV.U32 R3, RZ, RZ, R17 ;  /* 0x000000ffff037224 */ /* 0x000fe200078e0011 */
[----:B------:R-:W-:Y:S01]  /*e960*/  IADD3 R5, P0, RZ, -R6, RZ ;  /* 0x80000006ff057210 */ /* 0x000fe20007f1e0ff */
[----:B------:R-:W2:Y:S01]  /*e970*/  LDC R16, c[0x0][0x144] ;  /* 0x00005100ff107b82 */ /* 0x000ea20000000800 */
[----:B0-----:R-:W-:Y:S01]  /*e980*/  I2FP.F32.U32 R7, R11 ;  /* 0x0000000b00077245 */ /* 0x001fe20000201000 */
[----:B------:R-:W-:Y:S01]  /*e990*/  ULDC.64 UR10, c[0x0][0x740] ;  /* 0x0001d000000a7ab9 */ /* 0x000fe20000000a00 */
[----:B------:R-:W-:Y:S01]  /*e9a0*/  ULDC UR8, c[0x0][0x708] ;  /* 0x0001c20000087ab9 */ /* 0x000fe20000000800 */
[----:B------:R-:W-:Y:S01]  /*e9b0*/  IMAD.X R2, RZ, RZ, ~R2, P0 ;  /* 0x000000ffff027224 */ /* 0x000fe200000e0e02 */
[----:B------:R-:W-:-:S03]  /*e9c0*/  ISETP.NE.U32.AND P0, PT, RZ, UR10, PT ;  /* 0x0000000aff007c0c */ /* 0x000fc6000bf05070 */
[----:B------:R-:W-:Y:S01]  /*e9d0*/  IMAD R4, R2, UR6, RZ ;  /* 0x0000000602047c24 */ /* 0x000fe2000f8e02ff */
[----:B------:R-:W-:Y:S01]  /*e9e0*/  MOV R2, R12 ;  /* 0x0000000c00027202 */ /* 0x000fe20000000f00 */
[----:B------:R-:W0:Y:S01]  /*e9f0*/  LDC R13, c[0x0][0x148] ;  /* 0x00005200ff0d7b82 */ /* 0x000e220000000800 */
[----:B------:R-:W-:-:S03]  /*ea00*/  ISETP.NE.AND.EX P0, PT, RZ, UR11, PT, P0 ;  /* 0x0000000bff007c0c */ /* 0x000fc6000bf05300 */
[----:B------:R-:W-:Y:S01]  /*ea10*/  IMAD.WIDE.U32 R2, R5, UR6, R2 ;  /* 0x0000000605027c25 */ /* 0x000fe2000f8e0002 */
[----:B------:R-:W-:-:S03]  /*ea20*/  ULDC UR6, c[0x0][0x150] ;  /* 0x0000540000067ab9 */ /* 0x000fc60000000800 */
[----:B------:R-:W-:Y:S02]  /*ea30*/  IMAD R5, R5, UR7, R4 ;  /* 0x0000000705057c24 */ /* 0x000fe4000f8e0204 */
[----:B------:R-:W-:Y:S01]  /*ea40*/  FMUL R4, R7, UR6 ;  /* 0x0000000607047c20 */ /* 0x000fe20008400000 */
[----:B------:R-:W-:Y:S01]  /*ea50*/  ULDC UR6, c[0x0][0x718] ;  /* 0x0001c60000067ab9 */ /* 0x000fe20000000800 */
[----:B------:R-:W-:Y:S01]  /*ea60*/  ULDC UR7, c[0x0][0x154] ;  /* 0x0000550000077ab9 */ /* 0x000fe20000000800 */
[----:B------:R-:W-:-:S03]  /*ea70*/  IMAD.IADD R3, R3, 0x1, R5 ;  /* 0x0000000103037824 */ /* 0x000fc600078e0205 */
[----:B------:R-:W3:Y:S02]  /*ea80*/  F2I.U32.TRUNC.NTZ R4, R4 ;  /* 0x0000000400047305 */ /* 0x000ee4000020f000 */
[----:B------:R-:W-:Y:S02]  /*ea90*/  SHF.R.U64 R7, R2, UR6, R3 ;  /* 0x0000000602077c19 */ /* 0x000fe40008001203 */
[----:B-1----:R-:W-:-:S05]  /*eaa0*/  I2FP.F32.U32 R2, R10 ;  /* 0x0000000a00027245 */ /* 0x002fca0000201000 */
[----:B------:R-:W-:Y:S01]  /*eab0*/  FMUL R5, R2, UR7 ;  /* 0x0000000702057c20 */ /* 0x000fe20008400000 */
[----:B------:R-:W-:Y:S01]  /*eac0*/  SHF.R.U32.HI R2, RZ, UR6, R3 ;  /* 0x00000006ff027c19 */ /* 0x000fe20008011603 */
[----:B------:R-:W-:Y:S02]  /*ead0*/  ULDC UR6, c[0x0][0x758] ;  /* 0x0001d60000067ab9 */ /* 0x000fe40000000800 */
[----:B------:R1:W4:Y:S01]  /*eae0*/  F2I.U32.TRUNC.NTZ R15, R5 ;  /* 0x00000005000f7305 */ /* 0x000322000020f000 */
[--C-:B------:R-:W-:Y:S02]  /*eaf0*/  SHF.R.U32.HI R3, RZ, UR8, R2.reuse ;  /* 0x00000008ff037c19 */ /* 0x100fe40008011602 */
[----:B------:R-:W-:Y:S01]  /*eb00*/  SHF.R.U64 R14, R7, UR8, R2 ;  /* 0x00000008070e7c19 */ /* 0x000fe20008001202 */
[----:B---3--:R-:W-:Y:S01]  /*eb10*/  IMAD.MOV R2, RZ, RZ, -R4 ;  /* 0x000000ffff027224 */ /* 0x008fe200078e0a04 */
[--C-:B------:R-:W-:Y:S02]  /*eb20*/  SHF.R.U32.HI R4, RZ, UR6, R3.reuse ;  /* 0x00000006ff047c19 */ /* 0x100fe40008011603 */
[----:B------:R-:W-:Y:S01]  /*eb30*/  SHF.R.U64 R12, R14, UR6, R3 ;  /* 0x000000060e0c7c19 */ /* 0x000fe20008001203 */
[----:B--2---:R-:W-:-:S02]  /*eb40*/  IMAD R17, R16, R2, R11 ;  /* 0x0000000210117224 */ /* 0x004fc400078e020b */
[----:B------:R-:W-:Y:S01]  /*eb50*/  IMAD.MOV.U32 R3, RZ, RZ, R4 ;  /* 0x000000ffff037224 */ /* 0x000fe200078e0004 */
[----:B------:R-:W-:Y:S01]  /*eb60*/  MOV R2, R12 ;  /* 0x0000000c00027202 */ /* 0x000fe20000000f00 */
[----:B-1----:R-:W-:Y:S06]  /*eb70*/  @!P0 BRA `(.L_x_298) ;  /* 0x0000000000288947 */ /* 0x002fec0003800000 */
[----:B------:R-:W-:Y:S02]  /*eb80*/  ULDC UR6, c[0x0][0x74c] ;  /* 0x0001d30000067ab9 */ /* 0x000fe40000000800 */
[----:B------:R-:W-:-:S05]  /*eb90*/  IADD3 R3, P0, R12, UR6, RZ ;  /* 0x000000060c037c10 */ /* 0x000fca000ff1e0ff */
[----:B------:R-:W-:-:S04]  /*eba0*/  IMAD.X R11, RZ, RZ, R4, P0 ;  /* 0x000000ffff0b7224 */ /* 0x000fc800000e0604 */
[----:B------:R-:W-:-:S04]  /*ebb0*/  IMAD.WIDE.U32 R4, R11, UR10, RZ ;  /* 0x0000000a0b047c25 */ /* 0x000fc8000f8e00ff */
[----:B------:R-:W-:-:S04]  /*ebc0*/  IMAD.WIDE.U32 R4, P0, R3, UR11, R4 ;  /* 0x0000000b03047c25 */ /* 0x000fc8000f800004 */
[----:B------:R-:W-:Y:S01]  /*ebd0*/  IMAD.WIDE.U32 R2, R3, UR10, RZ ;  /* 0x0000000a03027c25 */ /* 0x000fe2000f8e00ff */
[----:B------:R-:W-:-:S04]  /*ebe0*/  MOV R2, R5 ;  /* 0x0000000500027202 */ /* 0x000fc80000000f00 */
[----:B------:R-:W-:Y:S01]  /*ebf0*/  IADD3 RZ, P1, R3, R4, RZ ;  /* 0x0000000403ff7210 */ /* 0x000fe20007f3e0ff */
[----:B------:R-:W-:-:S04]  /*ec00*/  IMAD.X R3, RZ, RZ, RZ, P0 ;  /* 0x000000ffff037224 */ /* 0x000fc800000e06ff */
[----:B------:R-:W-:-:S08]  /*ec10*/  IMAD.WIDE.U32.X R2, R11, UR11, R2, P1 ;  /* 0x0000000b0b027c25 */ /* 0x000fd000088e0402 */
.L_x_298:
[----:B------:R-:W-:Y:S01]  /*ec20*/  ULDC UR6, c[0x0][0x748] ;  /* 0x0001d20000067ab9 */ /* 0x000fe20000000800 */
[----:B----4-:R-:W-:Y:S01]  /*ec30*/  IMAD.MOV R15, RZ, RZ, -R15 ;  /* 0x000000ffff0f7224 */ /* 0x010fe200078e0a0f */
[----:B------:R-:W-:Y:S01]  /*ec40*/  SHF.R.U64 R3, R2, UR6, R3 ;  /* 0x0000000602037c19 */ /* 0x000fe20008001203 */
[----:B------:R-:W-:Y:S01]  /*ec50*/  ULDC UR6, c[0x0][0x738] ;  /* 0x0001ce0000067ab9 */ /* 0x000fe20000000800 */
[----:B------:R-:W-:Y:S01]  /*ec60*/  LOP3.LUT R2, R14, UR22, RZ, 0xc0, !PT ;  /* 0x000000160e027c12 */ /* 0x000fe2000f8ec0ff */
[----:B0-----:R-:W-:Y:S01]  /*ec70*/  @P3 IMAD R17, R13, R15, R10 ;  /* 0x0000000f0d113224 */ /* 0x001fe200078e020a */
[----:B------:R-:W-:Y:S01]  /*ec80*/  LOP3.LUT R7, R7, UR5, RZ, 0xc0, !PT ;  /* 0x0000000507077c12 */ /* 0x000fe2000f8ec0ff */
[----:B------:R-:W-:Y:S01]  /*ec90*/  IMAD.MOV R5, RZ, RZ, -R3 ;  /* 0x000000ffff057224 */ /* 0x000fe200078e0a03 */
[----:B------:R-:W-:Y:S01]  /*eca0*/  ULDC UR7, c[0x0][0x710] ;  /* 0x0001c40000077ab9 */ /* 0x000fe20000000800 */
[----:B------:R-:W-:Y:S02]  /*ecb0*/  IMAD R2, R3, UR14, R2 ;  /* 0x0000000e03027c24 */ /* 0x000fe4000f8e0202 */
[----:B------:R-:W-:Y:S01]  /*ecc0*/  IMAD R12, R5, UR6, R12 ;  /* 0x00000006050c7c24 */ /* 0x000fe2000f8e020c */
[----:B------:R-:W-:Y:S01]  /*ecd0*/  ULDC UR6, c[0x0][0x700] ;  /* 0x0001c00000067ab9 */ /* 0x000fe20000000800 */
[----:B------:R-:W-:-:S02]  /*ece0*/  IMAD R5, R2, UR7, R17 ;  /* 0x0000000702057c24 */ /* 0x000fc4000f8e0211 */
[----:B------:R-:W-:Y:S02]  /*ecf0*/  IMAD R12, R12, UR6, R7 ;  /* 0x000000060c0c7c24 */ /* 0x000fe4000f8e0207 */
[----:B------:R-:W-:-:S03]  /*ed00*/  IMAD.MOV.U32 R2, RZ, RZ, 0x1 ;  /* 0x00000001ff027424 */ /* 0x000fc600078e00ff */
[----:B------:R-:W-:Y:S02]  /*ed10*/  SEL R7, R12, R5, !P3 ;  /* 0x000000050c077207 */ /* 0x000fe40005800000 */
[----:B------:R-:W-:-:S07]  /*ed20*/  SEL R5, R5, R12, !P3 ;  /* 0x0000000c05057207 */ /* 0x000fce0005800000 */
.L_x_296:
[----:B------:R-:W-:Y:S05]  /*ed30*/  BSYNC B1 ;  /* 0x0000000000017941 */ /* 0x000fea0003800000 */
.L_x_295:
[----:B------:R-:W-:-:S13]  /*ed40*/  LOP3.LUT P0, RZ, R2, 0xff, RZ, 0xc0, !PT ;  /* 0x000000ff02ff7812 */ /* 0x000fda000780c0ff */
[----:B------:R-:W-:Y:S05]  /*ed50*/  @P0 BRA `(.L_x_299) ;  /* 0xfffffff000f00947 */ /* 0x000fea000383ffff */
[----:B------:R-:W-:Y:S05]  /*ed60*/  BSYNC B0 ;  /* 0x0000000000007941 */ /* 0x000fea0003800000 */
.L_x_288:
[----:B------:R-:W-:-:S03]  /*ed70*/  UMOV UR6, 0xffffffff ;  /* 0xffffffff00067882 */ /* 0x000fc60000000000 */
[----:B------:R-:W-:Y:S05]  /*ed80*/  BRA.DIV UR6, `(.L_x_300) ;  /* 0x0000000a06287947 */ /* 0x000fea000b800000 */
[----:B------:R-:W-:-:S13]  /*ed90*/  ELECT P0, URZ, PT ;  /* 0x00000000003f782f */ /* 0x000fda0003800000 */
.L_x_322:
[----:B------:R-:W-:Y:S04]  /*eda0*/  BSSY B0, `(.L_x_301) ;  /* 0x0000074000007945 */ /* 0x000fe80003800000 */
[----:B------:R-:W-:Y:S05]  /*edb0*/  @!P0 BRA `(.L_x_302) ;  /* 0x0000000400c88947 */ /* 0x000fea0003800000 */
[----:B------:R-:W-:-:S04]  /*edc0*/  ULOP3.LUT UR6, UR13, 0x2, URZ, 0xfc, !UPT ;  /* 0x000000020d067892 */ /* 0x000fc8000f8efc3f */
[----:B------:R-:W-:-:S06]  /*edd0*/  UISETP.NE.AND UP0, UPT, UR6, 0x3, UPT ;  /* 0x000000030600788c */ /* 0x000fcc000bf05270 */
[----:B------:R-:W-:-:S13]  /*ede0*/  PLOP3.LUT P0, PT, PT, PT, UP0, 0x80, 0x0 ;  /* 0x000000000000781c */ /* 0x000fda0003f0f008 */
[----:B------:R-:W-:Y:S05]  /*edf0*/  @!P0 BRA `(.L_x_303) ;  /* 0x0000000000048947 */ /* 0x000fea0003800000 */
[----:B------:R-:W-:Y:S01]  /*ee00*/  BPT.TRAP 0x1 ;  /* 0x000000040000795c */ /* 0x000fe20000300000 */
.L_x_303:
[----:B------:R-:W0:Y:S01]  /*ee10*/  S2R R3, SR_CgaCtaId ;  /* 0x0000000000037919 */ /* 0x000e220000008800 */
[----:B------:R-:W-:-:S04]  /*ee20*/  MOV R2, 0x400 ;  /* 0x0000040000027802 */ /* 0x000fc80000000f00 */
[----:B0-----:R-:W-:Y:S02]  /*ee30*/  LEA R3, R3, R2, 0x18 ;  /* 0x0000000203037211 */ /* 0x001fe400078ec0ff */
[----:B------:R-:W-:Y:S02]  /*ee40*/  SHF.L.U32 R2, R0, 0x1f, RZ ;  /* 0x0000001f00027819 */ /* 0x000fe400000006ff */
[----:B------:R-:W-:-:S05]  /*ee50*/  IADD3 R3, R3, 0x60, RZ ;  /* 0x0000006003037810 */ /* 0x000fca0007ffe0ff */
[C---:B------:R-:W-:Y:S02]  /*ee60*/  IMAD R7, R8.reuse, 0x8, R3 ;  /* 0x0000000808077824 */ /* 0x040fe400078e0203 */
[----:B------:R-:W-:Y:S02]  /*ee70*/  VIADD R8, R8, 0x1 ;  /* 0x0000000108087836 */ /* 0x000fe40000000000 */
[----:B------:R-:W0:Y:S03]  /*ee80*/  SYNCS.PHASECHK.TRANS64.TRYWAIT P0, [R7+URZ], R2 ;  /* 0x00000002070075a7 */ /* 0x000e26000800017f */
[----:B------:R-:W-:-:S04]  /*ee90*/  ISETP.NE.AND P1, PT, R8, 0xc, PT ;  /* 0x0000000c0800780c */ /* 0x000fc80003f25270 */
[----:B------:R-:W-:Y:S02]  /*eea0*/  SEL R5, RZ, 0x1, P1 ;  /* 0x00000001ff057807 */ /* 0x000fe40000800000 */
[----:B------:R-:W-:Y:S02]  /*eeb0*/  SEL R8, R8, RZ, P1 ;  /* 0x000000ff08087207 */ /* 0x000fe40000800000 */
[----:B------:R-:W-:-:S03]  /*eec0*/  LOP3.LUT R5, R0, R5, RZ, 0x3c, !PT ;  /* 0x0000000500057212 */ /* 0x000fc600078e3cff */
[----:B------:R-:W-:Y:S01]  /*eed0*/  IMAD R9, R8, 0x8, R3 ;  /* 0x0000000808097824 */ /* 0x000fe200078e0203 */
[----:B------:R-:W-:Y:S01]  /*eee0*/  SHF.L.U32 R4, R5, 0x1f, RZ ;  /* 0x0000001f05047819 */ /* 0x000fe200000006ff */
[----:B0-----:R-:W-:Y:S06]  /*eef0*/  @!P0 BRA `(.L_x_304) ;  /* 0x0000000400ec8947 */ /* 0x001fec0003800000 */
.L_x_323:
[----:B------:R-:W1:Y:S01]  /*ef00*/  SYNCS.PHASECHK.TRANS64.TRYWAIT P0, [R9+URZ], R4 ;  /* 0x00000004090075a7 */ /* 0x000e62000800017f */
[----:B------:R-:W-:-:S04]  /*ef10*/  IADD3 R0, R8, 0x1, RZ ;  /* 0x0000000108007810 */ /* 0x000fc80007ffe0ff */
[----:B------:R-:W-:-:S04]  /*ef20*/  ISETP.NE.AND P1, PT, R0, 0xc, PT ;  /* 0x0000000c0000780c */ /* 0x000fc80003f25270 */
[----:B0-----:R-:W-:Y:S02]  /*ef30*/  SEL R2, RZ, 0x1, P1 ;  /* 0x00000001ff027807 */ /* 0x001fe40000800000 */
[----:B------:R-:W-:Y:S02]  /*ef40*/  SEL R0, R0, RZ, P1 ;  /* 0x000000ff00007207 */ /* 0x000fe40000800000 */
[----:B------:R-:W-:-:S03]  /*ef50*/  LOP3.LUT R7, R5, R2, RZ, 0x3c, !PT ;  /* 0x0000000205077212 */ /* 0x000fc600078e3cff */
[----:B------:R-:W-:Y:S01]  /*ef60*/  IMAD R6, R0, 0x8, R3 ;  /* 0x0000000800067824 */ /* 0x000fe200078e0203 */
[----:B------:R-:W-:Y:S01]  /*ef70*/  SHF.L.U32 R5, R7, 0x1f, RZ ;  /* 0x0000001f07057819 */ /* 0x000fe200000006ff */
[----:B-1----:R-:W-:Y:S06]  /*ef80*/  @!P0 BRA `(.L_x_305) ;  /* 0x0000000400dc8947 */ /* 0x002fec0003800000 */
.L_x_324:
[----:B------:R-:W1:Y:S01]  /*ef90*/  SYNCS.PHASECHK.TRANS64.TRYWAIT P0, [R6+URZ], R5 ;  /* 0x00000005060075a7 */ /* 0x000e62000800017f */
[----:B------:R-:W-:-:S05]  /*efa0*/  VIADD R0, R0, 0x1 ;  /* 0x0000000100007836 */ /* 0x000fca0000000000 */
[----:B------:R-:W-:-:S04]  /*efb0*/  ISETP.NE.AND P1, PT, R0, 0xc, PT ;  /* 0x0000000c0000780c */ /* 0x000fc80003f25270 */
[----:B------:R-:W-:Y:S02]  /*efc0*/  SEL R2, RZ, 0x1, P1 ;  /* 0x00000001ff027807 */ /* 0x000fe40000800000 */
[----:B------:R-:W-:Y:S02]  /*efd0*/  SEL R0, R0, RZ, P1 ;  /* 0x000000ff00007207 */ /* 0x000fe40000800000 */
[----:B------:R-:W-:-:S03]  /*efe0*/  LOP3.LUT R7, R7, R2, RZ, 0x3c, !PT ;  /* 0x0000000207077212 */ /* 0x000fc600078e3cff */
[----:B0-----:R-:W-:Y:S01]  /*eff0*/  IMAD R9, R0, 0x8, R3 ;  /* 0x0000000800097824 */ /* 0x001fe200078e0203 */
[----:B------:R-:W-:Y:S01]  /*f000*/  SHF.L.U32 R4, R7, 0x1f, RZ ;  /* 0x0000001f07047819 */ /* 0x000fe200000006ff */
[----:B-1----:R-:W-:Y:S06]  /*f010*/  @!P0 BRA `(.L_x_306) ;  /* 0x0000000400cc8947 */ /* 0x002fec0003800000 */
.L_x_325:
[----:B------:R-:W1:Y:S01]  /*f020*/  SYNCS.PHASECHK.TRANS64.TRYWAIT P0, [R9+URZ], R4 ;  /* 0x00000004090075a7 */ /* 0x000e62000800017f */
[----:B------:R-:W-:-:S04]  /*f030*/  IADD3 R0, R0, 0x1, RZ ;  /* 0x0000000100007810 */ /* 0x000fc80007ffe0ff */
[----:B------:R-:W-:-:S04]  /*f040*/  ISETP.NE.AND P1, PT, R0, 0xc, PT ;  /* 0x0000000c0000780c */ /* 0x000fc80003f25270 */
[----:B------:R-:W-:Y:S02]  /*f050*/  SEL R2, RZ, 0x1, P1 ;  /* 0x00000001ff027807 */ /* 0x000fe40000800000 */
[----:B------:R-:W-:Y:S02]  /*f060*/  SEL R0, R0, RZ, P1 ;  /* 0x000000ff00007207 */ /* 0x000fe40000800000 */
[----:B------:R-:W-:-:S03]  /*f070*/  LOP3.LUT R7, R7, R2, RZ, 0x3c, !PT ;  /* 0x0000000207077212 */ /* 0x000fc600078e3cff */
[----:B0-----:R-:W-:Y:S01]  /*f080*/  IMAD R6, R0, 0x8, R3 ;  /* 0x0000000800067824 */ /* 0x001fe200078e0203 */
[----:B------:R-:W-:Y:S01]  /*f090*/  SHF.L.U32 R5, R7, 0x1f, RZ ;  /* 0x0000001f07057819 */ /* 0x000fe200000006ff */
[----:B-1----:R-:W-:Y:S06]  /*f0a0*/  @!P0 BRA `(.L_x_307) ;  /* 0x0000000400bc8947 */ /* 0x002fec0003800000 */
.L_x_326:
        /* <DEDUP_REMOVED lines=9> */
.L_x_327:
        /* <DEDUP_REMOVED lines=9> */
.L_x_328:
        /* <DEDUP_REMOVED lines=9> */
.L_x_329:
        /* <DEDUP_REMOVED lines=9> */
.L_x_330:
        /* <DEDUP_REMOVED lines=9> */
.L_x_331:
        /* <DEDUP_REMOVED lines=9> */
.L_x_332:
[----:B------:R-:W1:Y:S01]  /*f410*/  SYNCS.PHASECHK.TRANS64.TRYWAIT P0, [R6+URZ], R5 ;  /* 0x00000005060075a7 */ /* 0x000e62000800017f */
[----:B------:R-:W-:-:S05]  /*f420*/  VIADD R0, R0, 0x1 ;  /* 0x0000000100007836 */ /* 0x000fca0000000000 */
[----:B------:R-:W-:-:S04]  /*f430*/  ISETP.NE.AND P1, PT, R0, 0xc, PT ;  /* 0x0000000c0000780c */ /* 0x000fc80003f25270 */
[----:B------:R-:W-:Y:S02]  /*f440*/  SEL R2, RZ, 0x1, P1 ;  /* 0x00000001ff027807 */ /* 0x000fe40000800000 */
[----:B------:R-:W-:Y:S02]  /*f450*/  SEL R0, R0, RZ, P1 ;  /* 0x000000ff00007207 */ /* 0x000fe40000800000 */
[----:B------:R-:W-:Y:S01]  /*f460*/  LOP3.LUT R2, R7, R2, RZ, 0x3c, !PT ;  /* 0x0000000207027212 */ /* 0x000fe200078e3cff */
[----:B-1----:R-:W-:Y:S06]  /*f470*/  @!P0 BRA `(.L_x_314) ;  /* 0x0000000400548947 */ /* 0x002fec0003800000 */
.L_x_333:
[----:B------:R-:W-:Y:S01]  /*f480*/  IMAD R3, R0, 0x8, R3 ;  /* 0x0000000800037824 */ /* 0x000fe200078e0203 */
[----:B------:R-:W-:-:S07]  /*f490*/  SHF.L.U32 R0, R2, 0x1f, RZ ;  /* 0x0000001f02007819 */ /* 0x000fce00000006ff */
.L_x_315:
[----:B--2---:R2:W3:Y:S02]  /*f4a0*/  SYNCS.PHASECHK.TRANS64.TRYWAIT P0, [R3+URZ], R0 ;  /* 0x00000000030075a7 */ /* 0x0044e4000800017f */
[----:B---3--:R-:W-:Y:S05]  /*f4b0*/  @!P0 NANOSLEEP.SYNCS 0x989680 ;  /* 0x009896800000895d */ /* 0x008fea0003900000 */
[----:B------:R-:W3:Y:S02]  /*f4c0*/  @!P0 SYNCS.PHASECHK.TRANS64 P0, [R3+URZ], R0 ;  /* 0x00000000030085a7 */ /* 0x000ee4000800007f */
[----:B---3--:R-:W-:Y:S05]  /*f4d0*/  @!P0 BRA `(.L_x_315) ;  /* 0xfffffffc00f08947 */ /* 0x008fea000383ffff */
.L_x_302:
[----:B------:R-:W-:Y:S05]  /*f4e0*/  BSYNC B0 ;  /* 0x0000000000007941 */ /* 0x000fea0003800000 */
.L_x_301:
[----:B------:R-:W-:Y:S05]  /*f4f0*/  EXIT ;  /* 0x000000000000794d */ /* 0x000fea0003800000 */
.L_x_22:
[----:B-1----:R-:W-:-:S04]  /*f500*/  MOV R153, UR8 ;  /* 0x0000000800997c02 */ /* 0x002fc80008000f00 */
[----:B------:R1:W2:Y:S03]  /*f510*/  SYNCS.PHASECHK.TRANS64.TRYWAIT P0, [R153+URZ], R152 ;  /* 0x00000098990075a7 */ /* 0x0002a6000800017f */
[----:B--2---:R-:W-:Y:S05]  /*f520*/  @!P0 NANOSLEEP.SYNCS 0x989680 ;  /* 0x009896800000895d */ /* 0x004fea0003900000 */
[----:B------:R-:W2:Y:S02]  /*f530*/  @!P0 SYNCS.PHASECHK.TRANS64 P0, [R153+URZ], R152 ;  /* 0x00000098990085a7 */ /* 0x000ea4000800007f */
[----:B--2---:R-:W-:Y:S05]  /*f540*/  @!P0 BRA `(.L_x_22) ;  /* 0xfffffffc00ec8947 */ /* 0x004fea000383ffff */
[----:B------:R-:W-:Y:S05]  /*f550*/  BRA `(.L_x_21) ;  /* 0xffffff2800b47947 */ /* 0x000fea000383ffff */
.L_x_289:
[----:B------:R-:W-:Y:S01]  /*f560*/  BSSY B1, `(.L_x_316) ;  /* 0x0000006000017945 */ /* 0x000fe20003800000 */
[----:B------:R-:W-:-:S07]  /*f570*/  IMAD.MOV.U32 R2, RZ, RZ, -0x1 ;  /* 0xffffffffff027424 */ /* 0x000fce00078e00ff */
[----:B------:R-:W-:Y:S05]  /*f580*/  WARPSYNC.COLLECTIVE R2, `(.L_x_317) ;  /* 0x00000000020c7348 */ /* 0x000fea0003c00000 */
[----:B------:R-:W-:Y:S02]  /*f590*/  ELECT P0, UR62, PT ;  /* 0x00000000003e782f */ /* 0x000fe40003800000 */
[----:B------:R-:W-:Y:S01]  /*f5a0*/  MOV R2, UR62 ;  /* 0x0000003e00027c02 */ /* 0x000fe20008000f00 */
[----:B------:R-:W-:Y:S10]  /*f5b0*/  ENDCOLLECTIVE ;  /* 0x000000000000791b */ /* 0x000ff40003800000 */
.L_x_317:
[----:B------:R-:W-:Y:S05]  /*f5c0*/  BSYNC B1 ;  /* 0x0000000000017941 */ /* 0x000fea0003800000 */
.L_x_316:
[----:B------:R-:W-:Y:S05]  /*f5d0*/  BRA `(.L_x_318) ;  /* 0xffffffe800dc7947 */ /* 0x000fea000383ffff */
.L_x_292:
[----:B0-----:R0:W2:Y:S02]  /*f5e0*/  SYNCS.PHASECHK.TRANS64.TRYWAIT P0, [R11+URZ+0x60], R4 ;  /* 0x000060040b0075a7 */ /* 0x0010a4000800017f */
[----:B--2---:R-:W-:Y:S05]  /*f5f0*/  @!P0 NANOSLEEP.SYNCS 0x989680 ;  /* 0x009896800000895d */ /* 0x004fea0003900000 */
[----:B------:R-:W2:Y:S02]  /*f600*/  @!P0 SYNCS.PHASECHK.TRANS64 P0, [R11+URZ+0x60], R4 ;  /* 0x000060040b0085a7 */ /* 0x000ea4000800007f */
[----:B--2---:R-:W-:Y:S05]  /*f610*/  @!P0 BRA `(.L_x_292) ;  /* 0xfffffffc00f08947 */ /* 0x004fea000383ffff */
[----:B------:R-:W-:Y:S05]  /*f620*/  BRA `(.L_x_319) ;  /* 0xffffffec00207947 */ /* 0x000fea000383ffff */
.L_x_300:
[----:B------:R-:W-:Y:S01]  /*f630*/  BSSY B0, `(.L_x_320) ;  /* 0x0000006000007945 */ /* 0x000fe20003800000 */
[----:B------:R-:W-:-:S07]  /*f640*/  IMAD.MOV.U32 R2, RZ, RZ, -0x1 ;  /* 0xffffffffff027424 */ /* 0x000fce00078e00ff */
[----:B------:R-:W-:Y:S05]  /*f650*/  WARPSYNC.COLLECTIVE R2, `(.L_x_321) ;  /* 0x00000000020c7348 */ /* 0x000fea0003c00000 */
[----:B------:R-:W-:Y:S02]  /*f660*/  ELECT P0, UR62, PT ;  /* 0x00000000003e782f */ /* 0x000fe40003800000 */
[----:B------:R-:W-:Y:S01]  /*f670*/  MOV R2, UR62 ;  /* 0x0000003e00027c02 */ /* 0x000fe20008000f00 */
[----:B------:R-:W-:Y:S10]  /*f680*/  ENDCOLLECTIVE ;  /* 0x000000000000791b */ /* 0x000ff40003800000 */
.L_x_321:
[----:B------:R-:W-:Y:S05]  /*f690*/  BSYNC B0 ;  /* 0x0000000000007941 */ /* 0x000fea0003800000 */
.L_x_320:
[----:B------:R-:W-:Y:S05]  /*f6a0*/  BRA `(.L_x_322) ;  /* 0xfffffff400bc7947 */ /* 0x000fea000383ffff */
.L_x_304:
[----:B0-----:R0:W1:Y:S02]  /*f6b0*/  SYNCS.PHASECHK.TRANS64.TRYWAIT P0, [R7+URZ], R2 ;  /* 0x00000002070075a7 */ /* 0x001064000800017f */
[----:B-1----:R-:W-:Y:S05]  /*f6c0*/  @!P0 NANOSLEEP.SYNCS 0x989680 ;  /* 0x009896800000895d */ /* 0x002fea0003900000 */
[----:B------:R-:W1:Y:S02]  /*f6d0*/  @!P0 SYNCS.PHASECHK.TRANS64 P0, [R7+URZ], R2 ;  /* 0x00000002070085a7 */ /* 0x000e64000800007f */
[----:B-1----:R-:W-:Y:S05]  /*f6e0*/  @!P0 BRA `(.L_x_304) ;  /* 0xfffffffc00f08947 */ /* 0x002fea000383ffff */
[----:B------:R-:W-:Y:S05]  /*f6f0*/  BRA `(.L_x_323) ;  /* 0xfffffff800007947 */ /* 0x000fea000383ffff */
.L_x_305:
[----:B0-----:R0:W1:Y:S02]  /*f700*/  SYNCS.PHASECHK.TRANS64.TRYWAIT P0, [R9+URZ], R4 ;  /* 0x00000004090075a7 */ /* 0x001064000800017f */
[----:B-1----:R-:W-:Y:S05]  /*f710*/  @!P0 NANOSLEEP.SYNCS 0x989680 ;  /* 0x009896800000895d */ /* 0x002fea0003900000 */
[----:B------:R-:W1:Y:S02]  /*f720*/  @!P0 SYNCS.PHASECHK.TRANS64 P0, [R9+URZ], R4 ;  /* 0x00000004090085a7 */ /* 0x000e64000800007f */
[----:B-1----:R-:W-:Y:S05]  /*f730*/  @!P0 BRA `(.L_x_305) ;  /* 0xfffffffc00f08947 */ /* 0x002fea000383ffff */
[----:B------:R-:W-:Y:S05]  /*f740*/  BRA `(.L_x_324) ;  /* 0xfffffff800107947 */ /* 0x000fea000383ffff */
.L_x_306:
[----:B0-----:R0:W1:Y:S02]  /*f750*/  SYNCS.PHASECHK.TRANS64.TRYWAIT P0, [R6+URZ], R5 ;  /* 0x00000005060075a7 */ /* 0x001064000800017f */
[----:B-1----:R-:W-:Y:S05]  /*f760*/  @!P0 NANOSLEEP.SYNCS 0x989680 ;  /* 0x009896800000895d */ /* 0x002fea0003900000 */
[----:B------:R-:W1:Y:S02]  /*f770*/  @!P0 SYNCS.PHASECHK.TRANS64 P0, [R6+URZ], R5 ;  /* 0x00000005060085a7 */ /* 0x000e64000800007f */
[----:B-1----:R-:W-:Y:S05]  /*f780*/  @!P0 BRA `(.L_x_306) ;  /* 0xfffffffc00f08947 */ /* 0x002fea000383ffff */
[----:B------:R-:W-:Y:S05]  /*f790*/  BRA `(.L_x_325) ;  /* 0xfffffff800207947 */ /* 0x000fea000383ffff */
.L_x_307:
[----:B0-----:R0:W1:Y:S02]  /*f7a0*/  SYNCS.PHASECHK.TRANS64.TRYWAIT P0, [R9+URZ], R4 ;  /* 0x00000004090075a7 */ /* 0x001064000800017f */
[----:B-1----:R-:W-:Y:S05]  /*f7b0*/  @!P0 NANOSLEEP.SYNCS 0x989680 ;  /* 0x009896800000895d */ /* 0x002fea0003900000 */
[----:B------:R-:W1:Y:S02]  /*f7c0*/  @!P0 SYNCS.PHASECHK.TRANS64 P0, [R9+URZ], R4 ;  /* 0x00000004090085a7 */ /* 0x000e64000800007f */
[----:B-1----:R-:W-:Y:S05]  /*f7d0*/  @!P0 BRA `(.L_x_307) ;  /* 0xfffffffc00f08947 */ /* 0x002fea000383ffff */
[----:B------:R-:W-:Y:S05]  /*f7e0*/  BRA `(.L_x_326) ;  /* 0xfffffff800307947 */ /* 0x000fea000383ffff */
.L_x_308:
[----:B0-----:R0:W1:Y:S02]  /*f7f0*/  SYNCS.PHASECHK.TRANS64.TRYWAIT P0, [R6+URZ], R5 ;  /* 0x00000005060075a7 */ /* 0x001064000800017f */
[----:B-1----:R-:W-:Y:S05]  /*f800*/  @!P0 NANOSLEEP.SYNCS 0x989680 ;  /* 0x009896800000895d */ /* 0x002fea0003900000 */
[----:B------:R-:W1:Y:S02]  /*f810*/  @!P0 SYNCS.PHASECHK.TRANS64 P0, [R6+URZ], R5 ;  /* 0x00000005060085a7 */ /* 0x000e64000800007f */
[----:B-1----:R-:W-:Y:S05]  /*f820*/  @!P0 BRA `(.L_x_308) ;  /* 0xfffffffc00f08947 */ /* 0x002fea000383ffff */
[----:B------:R-:W-:Y:S05]  /*f830*/  BRA `(.L_x_327) ;  /* 0xfffffff800407947 */ /* 0x000fea000383ffff */
.L_x_309:
[----:B0-----:R0:W1:Y:S02]  /*f840*/  SYNCS.PHASECHK.TRANS64.TRYWAIT P0, [R9+URZ], R4 ;  /* 0x00000004090075a7 */ /* 0x001064000800017f */
[----:B-1----:R-:W-:Y:S05]  /*f850*/  @!P0 NANOSLEEP.SYNCS 0x989680 ;  /* 0x009896800000895d */ /* 0x002fea0003900000 */
[----:B------:R-:W1:Y:S02]  /*f860*/  @!P0 SYNCS.PHASECHK.TRANS64 P0, [R9+URZ], R4 ;  /* 0x00000004090085a7 */ /* 0x000e64000800007f */
[----:B-1----:R-:W-:Y:S05]  /*f870*/  @!P0 BRA `(.L_x_309) ;  /* 0xfffffffc00f08947 */ /* 0x002fea000383ffff */
[----:B------:R-:W-:Y:S05]  /*f880*/  BRA `(.L_x_328) ;  /* 0xfffffff800507947 */ /* 0x000fea000383ffff */
.L_x_310:
[----:B0-----:R0:W1:Y:S02]  /*f890*/  SYNCS.PHASECHK.TRANS64.TRYWAIT P0, [R6+URZ], R5 ;  /* 0x00000005060075a7 */ /* 0x001064000800017f */
[----:B-1----:R-:W-:Y:S05]  /*f8a0*/  @!P0 NANOSLEEP.SYNCS 0x989680 ;  /* 0x009896800000895d */ /* 0x002fea0003900000 */
[----:B------:R-:W1:Y:S02]  /*f8b0*/  @!P0 SYNCS.PHASECHK.TRANS64 P0, [R6+URZ], R5 ;  /* 0x00000005060085a7 */ /* 0x000e64000800007f */
[----:B-1----:R-:W-:Y:S05]  /*f8c0*/  @!P0 BRA `(.L_x_310) ;  /* 0xfffffffc00f08947 */ /* 0x002fea000383ffff */
[----:B------:R-:W-:Y:S05]  /*f8d0*/  BRA `(.L_x_329) ;  /* 0xfffffff800607947 */ /* 0x000fea000383ffff */
.L_x_311:
[----:B0-----:R0:W1:Y:S02]  /*f8e0*/  SYNCS.PHASECHK.TRANS64.TRYWAIT P0, [R9+URZ], R4 ;  /* 0x00000004090075a7 */ /* 0x001064000800017f */
[----:B-1----:R-:W-:Y:S05]  /*f8f0*/  @!P0 NANOSLEEP.SYNCS 0x989680 ;  /* 0x009896800000895d */ /* 0x002fea0003900000 */
[----:B------:R-:W1:Y:S02]  /*f900*/  @!P0 SYNCS.PHASECHK.TRANS64 P0, [R9+URZ], R4 ;  /* 0x00000004090085a7 */ /* 0x000e64000800007f */
[----:B-1----:R-:W-:Y:S05]  /*f910*/  @!P0 BRA `(.L_x_311) ;  /* 0xfffffffc00f08947 */ /* 0x002fea000383ffff */
[----:B------:R-:W-:Y:S05]  /*f920*/  BRA `(.L_x_330) ;  /* 0xfffffff800707947 */ /* 0x000fea000383ffff */
.L_x_312:
[----:B0-----:R0:W1:Y:S02]  /*f930*/  SYNCS.PHASECHK.TRANS64.TRYWAIT P0, [R6+URZ], R5 ;  /* 0x00000005060075a7 */ /* 0x001064000800017f */
[----:B-1----:R-:W-:Y:S05]  /*f940*/  @!P0 NANOSLEEP.SYNCS 0x989680 ;  /* 0x009896800000895d */ /* 0x002fea0003900000 */
[----:B------:R-:W1:Y:S02]  /*f950*/  @!P0 SYNCS.PHASECHK.TRANS64 P0, [R6+URZ], R5 ;  /* 0x00000005060085a7 */ /* 0x000e64000800007f */
[----:B-1----:R-:W-:Y:S05]  /*f960*/  @!P0 BRA `(.L_x_312) ;  /* 0xfffffffc00f08947 */ /* 0x002fea000383ffff */
[----:B------:R-:W-:Y:S05]  /*f970*/  BRA `(.L_x_331) ;  /* 0xfffffff800807947 */ /* 0x000fea000383ffff */
.L_x_313:
[----:B0-----:R0:W1:Y:S02]  /*f980*/  SYNCS.PHASECHK.TRANS64.TRYWAIT P0, [R9+URZ], R4 ;  /* 0x00000004090075a7 */ /* 0x001064000800017f */
[----:B-1----:R-:W-:Y:S05]  /*f990*/  @!P0 NANOSLEEP.SYNCS 0x989680 ;  /* 0x009896800000895d */ /* 0x002fea0003900000 */
[----:B------:R-:W1:Y:S02]  /*f9a0*/  @!P0 SYNCS.PHASECHK.TRANS64 P0, [R9+URZ], R4 ;  /* 0x00000004090085a7 */ /* 0x000e64000800007f */
[----:B-1----:R-:W-:Y:S05]  /*f9b0*/  @!P0 BRA `(.L_x_313) ;  /* 0xfffffffc00f08947 */ /* 0x002fea000383ffff */
[----:B------:R-:W-:Y:S05]  /*f9c0*/  BRA `(.L_x_332) ;  /* 0xfffffff800907947 */ /* 0x000fea000383ffff */
.L_x_314:
[----:B-1----:R1:W2:Y:S02]  /*f9d0*/  SYNCS.PHASECHK.TRANS64.TRYWAIT P0, [R6+URZ], R5 ;  /* 0x00000005060075a7 */ /* 0x0022a4000800017f */
[----:B--2---:R-:W-:Y:S05]  /*f9e0*/  @!P0 NANOSLEEP.SYNCS 0x989680 ;  /* 0x009896800000895d */ /* 0x004fea0003900000 */
[----:B------:R-:W2:Y:S02]  /*f9f0*/  @!P0 SYNCS.PHASECHK.TRANS64 P0, [R6+URZ], R5 ;  /* 0x00000005060085a7 */ /* 0x000ea4000800007f */
[----:B--2---:R-:W-:Y:S05]  /*fa00*/  @!P0 BRA `(.L_x_314) ;  /* 0xfffffffc00f08947 */ /* 0x004fea000383ffff */
[----:B------:R-:W-:Y:S05]  /*fa10*/  BRA `(.L_x_333) ;  /* 0xfffffff800987947 */ /* 0x000fea000383ffff */
.L_x_334:
[----:B------:R-:W-:-:S00]  /*fa20*/  BRA `(.L_x_334) ;  /* 0xfffffffc00fc7947 */ /* 0x000fc0000383ffff */
[----:B------:R-:W-:-:S00]  /*fa30*/  NOP ;  /* 0x0000000000007918 */ /* 0x000fc00000000000 */
        /* <DEDUP_REMOVED lines=12> */
.L_x_335:


//--------------------- .nv.shared._ZN7cutlass13device_kernelINS_4gemm6kernel13GemmUniversalIN4cute5tupleIJiiiiEEENS1_10collective13CollectiveMmaINS1_43MainloopSm90TmaGmmaWarpSpecializedSparseFP8ILi12ENS5_IJNS4_1CILi2EEENSA_ILi1EEESC_EEENS1_35KernelTmaWarpSpecializedCooperativeEEENS5_IJNSA_ILi256EEENSA_ILi128EEENSA_ILi64EEEEEENS_12float_e4m3_tENS5_IJNS4_6LayoutINS5_IJiNS5_IJSB_iEEEiEEENS5_IJlNS5_IJSC_SB_EEElEEEEENSL_INS5_IJNS5_IJSI_iEEESR_iEEENS5_IJNS5_IJSI_NSA_ILi4096EEEEEENS5_IJSC_lEEElEEEEEEEESK_NS5_IJlSC_lEEENS4_8TiledMMAINS4_8MMA_AtomIJNS4_4SM904GMMA6SPARSE32GMMA_64x128x64_F32E4M3E4M3_SS_TNILNS13_7ScaleInE1ELS16_1ELNS13_9SparseSelE0EEEEEENSL_ISD_NS5_IJSC_NSA_ILi0EEES1A_EEEEENS5_IJNS4_10UnderscoreES1D_S1D_EEEEENS4_13SM90_TMA_LOADENS4_14ComposedLayoutINS4_7SwizzleILi1ELi4ELi3EEENS4_25smem_sparse_ptr_flag_bitsILi2ELi8EEENSL_INS5_IJNS5_IJSC_NSA_ILi8EEEEEENS5_IJSB_NSA_ILi32EEEEEEEEENS5_IJNS5_IJS1A_SI_EEESO_EEEEEEEvNS4_8identityENS4_23SM90_TMA_LOAD_MULTICASTENS1H_INS1I_ILi2ELi4ELi3EEENS4_18smem_ptr_flag_bitsILi8EEENSL_INS5_IJS1M_SI_EEENS5_IJSI_SC_EEEEEEEvS1V_EENS_8epilogue10collective6detail29Sm90TmaWarpSpecializedAdapterINS26_15DefaultEpilogueIfNS5_IJSC_llEEES2A_NS25_6thread17LinearCombinationIfLi1EffLNS2B_9ScaleType4KindE0ELNS_15FloatRoundStyleE2EfEENS1_15EpilogueDefaultEEEEEvvEEEEvNT_6ParamsE --------------------------
	.section	.nv.shared._ZN7cutlass13device_kernelINS_4gemm6kernel13GemmUniversalIN4cute5tupleIJiiiiEEENS1_10collective13CollectiveMmaINS1_43MainloopSm90TmaGmmaWarpSpecializedSparseFP8ILi12ENS5_IJNS4_1CILi2EEENSA_ILi1EEESC_EEENS1_35KernelTmaWarpSpecializedCooperativeEEENS5_IJNSA_ILi256EEENSA_ILi128EEENSA_ILi64EEEEEENS_12float_e4m3_tENS5_IJNS4_6LayoutINS5_IJiNS5_IJSB_iEEEiEEENS5_IJlNS5_IJSC_SB_EEElEEEEENSL_INS5_IJNS5_IJSI_iEEESR_iEEENS5_IJNS5_IJSI_NSA_ILi4096EEEEEENS5_IJSC_lEEElEEEEEEEESK_NS5_IJlSC_lEEENS4_8TiledMMAINS4_8MMA_AtomIJNS4_4SM904GMMA6SPARSE32GMMA_64x128x64_F32E4M3E4M3_SS_TNILNS13_7ScaleInE1ELS16_1ELNS13_9SparseSelE0EEEEEENSL_ISD_NS5_IJSC_NSA_ILi0EEES1A_EEEEENS5_IJNS4_10UnderscoreES1D_S1D_EEEEENS4_13SM90_TMA_LOADENS4_14ComposedLayoutINS4_7SwizzleILi1ELi4ELi3EEENS4_25smem_sparse_ptr_flag_bitsILi2ELi8EEENSL_INS5_IJNS5_IJSC_NSA_ILi8EEEEEENS5_IJSB_NSA_ILi32EEEEEEEEENS5_IJNS5_IJS1A_SI_EEESO_EEEEEEEvNS4_8identityENS4_23SM90_TMA_LOAD_MULTICASTENS1H_INS1I_ILi2ELi4ELi3EEENS4_18smem_ptr_flag_bitsILi8EEENSL_INS5_IJS1M_SI_EEENS5_IJSI_SC_EEEEEEEvS1V_EENS_8epilogue10collective6detail29Sm90TmaWarpSpecializedAdapterINS26_15DefaultEpilogueIfNS5_IJSC_llEEES2A_NS25_6thread17LinearCombinationIfLi1EffLNS2B_9ScaleType4KindE0ELNS_15FloatRoundStyleE2EfEENS1_15EpilogueDefaultEEEEEvvEEEEvNT_6ParamsE,"aw",@nobits
	.sectionflags	@""
	.align	16
	.zero		1024


//--------------------- .nv.shared.reserved.0     --------------------------
	.section	.nv.shared.reserved.0,"aw",@nobits
	.weak		__nv_reservedSMEM_offset_0_alias
	.size		__nv_reservedSMEM_offset_0_alias, 0, 0
	.other		__nv_reservedSMEM_offset_0_alias,@"STO_CUDA_RESERVED_SHARED STV_DEFAULT"
__nv_reservedSMEM_offset_0_alias:
	.zero		0


//--------------------- .nv.global                --------------------------
	.section	.nv.global,"aw",@nobits
.nv.global:
	.type		_ZN39_INTERNAL_0d255617_4_k_cu_d24bc31f_39764cute1_E,@object
	.size		_ZN39_INTERNAL_0d255617_4_k_cu_d24bc31f_39764cute1_E,(_ZN39_INTERNAL_0d255617_4_k_cu_d24bc31f_39764cuda3std3__45__cpo6cbeginE - _ZN39_INTERNAL_0d255617_4_k_cu_d24bc31f_39764cute1_E)
_ZN39_INTERNAL_0d255617_4_k_cu_d24bc31f_39764cute1_E:
	.zero		1
	.type		_ZN39_INTERNAL_0d255617_4_k_cu_d24bc31f_39764cuda3std3__45__cpo6cbeginE,@object
	.size		_ZN39_INTERNAL_0d255617_4_k_cu_d24bc31f_39764cuda3std3__45__cpo6cbeginE,(_ZN39_INTERNAL_0d255617_4_k_cu_d24bc31f_39764cuda3std3__48in_placeE - _ZN39_INTERNAL_0d255617_4_k_cu_d24bc31f_39764cuda3std3__45__cpo6cbeginE)
_ZN39_INTERNAL_0d255617_4_k_cu_d24bc31f_39764cuda3std3__45__cpo6cbeginE:
	.zero		1
	.type		_ZN39_INTERNAL_0d255617_4_k_cu_d24bc31f_39764cuda3std3__48in_placeE,@object
	.size		_ZN39_INTERNAL_0d255617_4_k_cu_d24bc31f_39764cuda3std3__48in_placeE,(_ZN39_INTERNAL_0d255617_4_k_cu_d24bc31f_39764cuda3std6ranges3__45__cpo9iter_moveE - _ZN39_INTERNAL_0d255617_4_k_cu_d24bc31f_39764cuda3std3__48in_placeE)
_ZN39_INTERNAL_0d255617_4_k_cu_d24bc31f_39764cuda3std3__48in_placeE:
	.zero		1
	.type		_ZN39_INTERNAL_0d255617_4_k_cu_d24bc31f_39764cuda3std6ranges3__45__cpo9iter_moveE,@object
	.size		_ZN39_INTERNAL_0d255617_4_k_cu_d24bc31f_39764cuda3std6ranges3__45__cpo9iter_moveE,(_ZN39_INTERNAL_0d255617_4_k_cu_d24bc31f_39764cuda3std3__45__cpo5beginE - _ZN39_INTERNAL_0d255617_4_k_cu_d24bc31f_39764cuda3std6ranges3__45__cpo9iter_moveE)
_ZN39_INTERNAL_0d255617_4_k_cu_d24bc31f_39764cuda3std6ranges3__45__cpo9iter_moveE:
	.zero		1
	.type		_ZN39_INTERNAL_0d255617_4_k_cu_d24bc31f_39764cuda3std3__45__cpo5beginE,@object
	.size		_ZN39_INTERNAL_0d255617_4_k_cu_d24bc31f_39764cuda3std3__45__cpo5beginE,(_ZN39_INTERNAL_0d255617_4_k_cu_d24bc31f_39764cuda3std3__441_GLOBAL__N__0d255617_4_k_cu_d24bc31f_39766ignoreE - _ZN39_INTERNAL_0d255617_4_k_cu_d24bc31f_39764cuda3std3__45__cpo5beginE)
_ZN39_INTERNAL_0d255617_4_k_cu_d24bc31f_39764cuda3std3__45__cpo5beginE:
	.zero		1
	.type		_ZN39_INTERNAL_0d255617_4_k_cu_d24bc31f_39764cuda3std3__441_GLOBAL__N__0d255617_4_k_cu_d24bc31f_39766ignoreE,@object
	.size		_ZN39_INTERNAL_0d255617_4_k_cu_d24bc31f_39764cuda3std3__441_GLOBAL__N__0d255617_4_k_cu_d24bc31f_39766ignoreE,(_ZN39_INTERNAL_0d255617_4_k_cu_d24bc31f_39764cute7productE - _ZN39_INTERNAL_0d255617_4_k_cu_d24bc31f_39764cuda3std3__441_GLOBAL__N__0d255617_4_k_cu_d24bc31f_39766ignoreE)
_ZN39_INTERNAL_0d255617_4_k_cu_d24bc31f_39764cuda3std3__441_GLOBAL__N__0d255617_4_k_cu_d24bc31f_39766ignoreE:
	.zero		1
	.type		_ZN39_INTERNAL_0d255617_4_k_cu_d24bc31f_39764cute7productE,@object
	.size		_ZN39_INTERNAL_0d255617_4_k_cu_d24bc31f_39764cute7productE,(_ZN39_INTERNAL_0d255617_4_k_cu_d24bc31f_39764cuda3std3__45__cpo3endE - _ZN39_INTERNAL_0d255617_4_k_cu_d24bc31f_39764cute7productE)
_ZN39_INTERNAL_0d255617_4_k_cu_d24bc31f_39764cute7productE:
	.zero		1
	.type		_ZN39_INTERNAL_0d255617_4_k_cu_d24bc31f_39764cuda3std3__45__cpo3endE,@object
	.size		_ZN39_INTERNAL_0d255617_4_k_cu_d24bc31f_39764cuda3std3__45__cpo3endE,(_ZN39_INTERNAL_0d255617_4_k_cu_d24bc31f_39764cuda3std3__419piecewise_constructE - _ZN39_INTERNAL_0d255617_4_k_cu_d24bc31f_39764cuda3std3__45__cpo3endE)
_ZN39_INTERNAL_0d255617_4_k_cu_d24bc31f_39764cuda3std3__45__cpo3endE:
	.zero		1
	.type		_ZN39_INTERNAL_0d255617_4_k_cu_d24bc31f_39764cuda3std3__419piecewise_constructE,@object
	.size		_ZN39_INTERNAL_0d255617_4_k_cu_d24bc31f_39764cuda3std3__419piecewise_constructE,(_ZN39_INTERNAL_0d255617_4_k_cu_d24bc31f_39764cuda3std3__45__cpo4cendE - _ZN39_INTERNAL_0d255617_4_k_cu_d24bc31f_39764cuda3std3__419piecewise_constructE)
_ZN39_INTERNAL_0d255617_4_k_cu_d24bc31f_39764cuda3std3__419piecewise_constructE:
	.zero		1
	.type		_ZN39_INTERNAL_0d255617_4_k_cu_d24bc31f_39764cuda3std3__45__cpo4cendE,@object
	.size		_ZN39_INTERNAL_0d255617_4_k_cu_d24bc31f_39764cuda3std3__45__cpo4cendE,(_ZN39_INTERNAL_0d255617_4_k_cu_d24bc31f_39764cuda3std6ranges3__45__cpo4swapE - _ZN39_INTERNAL_0d255617_4_k_cu_d24bc31f_39764cuda3std3__45__cpo4cendE)
_ZN39_INTERNAL_0d255617_4_k_cu_d24bc31f_39764cuda3std3__45__cpo4cendE:
	.zero		1
	.type		_ZN39_INTERNAL_0d255617_4_k_cu_d24bc31f_39764cuda3std6ranges3__45__cpo4swapE,@object
	.size		_ZN39_INTERNAL_0d255617_4_k_cu_d24bc31f_39764cuda3std6ranges3__45__cpo4swapE,(.L_7 - _ZN39_INTERNAL_0d255617_4_k_cu_d24bc31f_39764cuda3std6ranges3__45__cpo4swapE)
_ZN39_INTERNAL_0d255617_4_k_cu_d24bc31f_39764cuda3std6ranges3__45__cpo4swapE:
	.zero		1
.L_7:


//--------------------- .nv.constant0._ZN7cutlass13device_kernelINS_4gemm6kernel13GemmUniversalIN4cute5tupleIJiiiiEEENS1_10collective13CollectiveMmaINS1_43MainloopSm90TmaGmmaWarpSpecializedSparseFP8ILi12ENS5_IJNS4_1CILi2EEENSA_ILi1EEESC_EEENS1_35KernelTmaWarpSpecializedCooperativeEEENS5_IJNSA_ILi256EEENSA_ILi128EEENSA_ILi64EEEEEENS_12float_e4m3_tENS5_IJNS4_6LayoutINS5_IJiNS5_IJSB_iEEEiEEENS5_IJlNS5_IJSC_SB_EEElEEEEENSL_INS5_IJNS5_IJSI_iEEESR_iEEENS5_IJNS5_IJSI_NSA_ILi4096EEEEEENS5_IJSC_lEEElEEEEEEEESK_NS5_IJlSC_lEEENS4_8TiledMMAINS4_8MMA_AtomIJNS4_4SM904GMMA6SPARSE32GMMA_64x128x64_F32E4M3E4M3_SS_TNILNS13_7ScaleInE1ELS16_1ELNS13_9SparseSelE0EEEEEENSL_ISD_NS5_IJSC_NSA_ILi0EEES1A_EEEEENS5_IJNS4_10UnderscoreES1D_S1D_EEEEENS4_13SM90_TMA_LOADENS4_14ComposedLayoutINS4_7SwizzleILi1ELi4ELi3EEENS4_25smem_sparse_ptr_flag_bitsILi2ELi8EEENSL_INS5_IJNS5_IJSC_NSA_ILi8EEEEEENS5_IJSB_NSA_ILi32EEEEEEEEENS5_IJNS5_IJS1A_SI_EEESO_EEEEEEEvNS4_8identityENS4_23SM90_TMA_LOAD_MULTICASTENS1H_INS1I_ILi2ELi4ELi3EEENS4_18smem_ptr_flag_bitsILi8EEENSL_INS5_IJS1M_SI_EEENS5_IJSI_SC_EEEEEEEvS1V_EENS_8epilogue10collective6detail29Sm90TmaWarpSpecializedAdapterINS26_15DefaultEpilogueIfNS5_IJSC_llEEES2A_NS25_6thread17LinearCombinationIfLi1EffLNS2B_9ScaleType4KindE0ELNS_15FloatRoundStyleE2EfEENS1_15EpilogueDefaultEEEEEvvEEEEvNT_6ParamsE --------------------------
	.section	.nv.constant0._ZN7cutlass13device_kernelINS_4gemm6kernel13GemmUniversalIN4cute5tupleIJiiiiEEENS1_10collective13CollectiveMmaINS1_43MainloopSm90TmaGmmaWarpSpecializedSparseFP8ILi12ENS5_IJNS4_1CILi2EEENSA_ILi1EEESC_EEENS1_35KernelTmaWarpSpecializedCooperativeEEENS5_IJNSA_ILi256EEENSA_ILi128EEENSA_ILi64EEEEEENS_12float_e4m3_tENS5_IJNS4_6LayoutINS5_IJiNS5_IJSB_iEEEiEEENS5_IJlNS5_IJSC_SB_EEElEEEEENSL_INS5_IJNS5_IJSI_iEEESR_iEEENS5_IJNS5_IJSI_NSA_ILi4096EEEEEENS5_IJSC_lEEElEEEEEEEESK_NS5_IJlSC_lEEENS4_8TiledMMAINS4_8MMA_AtomIJNS4_4SM904GMMA6SPARSE32GMMA_64x128x64_F32E4M3E4M3_SS_TNILNS13_7ScaleInE1ELS16_1ELNS13_9SparseSelE0EEEEEENSL_ISD_NS5_IJSC_NSA_ILi0EEES1A_EEEEENS5_IJNS4_10UnderscoreES1D_S1D_EEEEENS4_13SM90_TMA_LOADENS4_14ComposedLayoutINS4_7SwizzleILi1ELi4ELi3EEENS4_25smem_sparse_ptr_flag_bitsILi2ELi8EEENSL_INS5_IJNS5_IJSC_NSA_ILi8EEEEEENS5_IJSB_NSA_ILi32EEEEEEEEENS5_IJNS5_IJS1A_SI_EEESO_EEEEEEEvNS4_8identityENS4_23SM90_TMA_LOAD_MULTICASTENS1H_INS1I_ILi2ELi4ELi3EEENS4_18smem_ptr_flag_bitsILi8EEENSL_INS5_IJS1M_SI_EEENS5_IJSI_SC_EEEEEEEvS1V_EENS_8epilogue10collective6detail29Sm90TmaWarpSpecializedAdapterINS26_15DefaultEpilogueIfNS5_IJSC_llEEES2A_NS25_6thread17LinearCombinationIfLi1EffLNS2B_9ScaleType4KindE0ELNS_15FloatRoundStyleE2EfEENS1_15EpilogueDefaultEEEEEvvEEEEvNT_6ParamsE,"a",@progbits
	.sectionflags	@""
	.align	4
.nv.constant0._ZN7cutlass13device_kernelINS_4gemm6kernel13GemmUniversalIN4cute5tupleIJiiiiEEENS1_10collective13CollectiveMmaINS1_43MainloopSm90TmaGmmaWarpSpecializedSparseFP8ILi12ENS5_IJNS4_1CILi2EEENSA_ILi1EEESC_EEENS1_35KernelTmaWarpSpecializedCooperativeEEENS5_IJNSA_ILi256EEENSA_ILi128EEENSA_ILi64EEEEEENS_12float_e4m3_tENS5_IJNS4_6LayoutINS5_IJiNS5_IJSB_iEEEiEEENS5_IJlNS5_IJSC_SB_EEElEEEEENSL_INS5_IJNS5_IJSI_iEEESR_iEEENS5_IJNS5_IJSI_NSA_ILi4096EEEEEENS5_IJSC_lEEElEEEEEEEESK_NS5_IJlSC_lEEENS4_8TiledMMAINS4_8MMA_AtomIJNS4_4SM904GMMA6SPARSE32GMMA_64x128x64_F32E4M3E4M3_SS_TNILNS13_7ScaleInE1ELS16_1ELNS13_9SparseSelE0EEEEEENSL_ISD_NS5_IJSC_NSA_ILi0EEES1A_EEEEENS5_IJNS4_10UnderscoreES1D_S1D_EEEEENS4_13SM90_TMA_LOADENS4_14ComposedLayoutINS4_7SwizzleILi1ELi4ELi3EEENS4_25smem_sparse_ptr_flag_bitsILi2ELi8EEENSL_INS5_IJNS5_IJSC_NSA_ILi8EEEEEENS5_IJSB_NSA_ILi32EEEEEEEEENS5_IJNS5_IJS1A_SI_EEESO_EEEEEEEvNS4_8identityENS4_23SM90_TMA_LOAD_MULTICASTENS1H_INS1I_ILi2ELi4ELi3EEENS4_18smem_ptr_flag_bitsILi8EEENSL_INS5_IJS1M_SI_EEENS5_IJSI_SC_EEEEEEEvS1V_EENS_8epilogue10collective6detail29Sm90TmaWarpSpecializedAdapterINS26_15DefaultEpilogueIfNS5_IJSC_llEEES2A_NS25_6thread17LinearCombinationIfLi1EffLNS2B_9ScaleType4KindE0ELNS_15FloatRoundStyleE2EfEENS1_15EpilogueDefaultEEEEEvvEEEEvNT_6ParamsE:
	.zero		1920


//--------------------- SYMBOLS --------------------------

	.type		.nv.reservedSmem.offset0,@object
	.size		.nv.reservedSmem.offset0,0x4
